//
// Generated by NVIDIA NVVM Compiler
//
// Compiler Build ID: CL-36424714
// Cuda compilation tools, release 13.0, V13.0.88
// Based on NVVM 20.0.0
//

.version 9.0
.target sm_100
.address_size 64

.func  (.param .b64 func_retval0) __internal_accurate_pow
()
;
// _ZZ11boostKernelIJXadL_Z2f1PdEEXadL_Z2f2S0_EEEEvS0_iS0_S0_E4smax has been demoted
// _ZZ11boostKernelIJXadL_Z2f1PdEEXadL_Z2f2S0_EEEEvS0_iS0_S0_E4smin has been demoted
.global .align 4 .b8 __cudart_i2opi_f[24] = {65, 144, 67, 60, 153, 149, 98, 219, 192, 221, 52, 245, 209, 87, 39, 252, 41, 21, 68, 78, 110, 131, 249, 162};

.func  (.param .b64 func_retval0) _Z2f1Pd(
	.param .b64 _Z2f1Pd_param_0
)
{
	.reg .b64 	%rd<3>;
	.reg .b64 	%fd<8>;

	ld.param.u64 	%rd1, [_Z2f1Pd_param_0];
	cvta.to.local.u64 	%rd2, %rd1;
	ld.local.f64 	%fd1, [%rd2];
	add.f64 	%fd2, %fd1, 0dC02E000000000000;
	ld.local.f64 	%fd3, [%rd2+8];
	add.f64 	%fd4, %fd3, 0dC02E000000000000;
	mul.f64 	%fd5, %fd4, %fd4;
	fma.rn.f64 	%fd6, %fd2, %fd2, %fd5;
	add.f64 	%fd7, %fd6, 0dC059000000000000;
	st.param.f64 	[func_retval0], %fd7;
	ret;

}
.func  (.param .b64 func_retval0) _Z2f2Pd(
	.param .b64 _Z2f2Pd_param_0
)
{
	.local .align 4 .b8 	__local_depot1[28];
	.reg .b64 	%SP;
	.reg .b64 	%SPL;
	.reg .pred 	%p<17>;
	.reg .b32 	%r<80>;
	.reg .b32 	%f<56>;
	.reg .b64 	%rd<41>;
	.reg .b64 	%fd<8>;

	mov.u64 	%SPL, __local_depot1;
	ld.param.u64 	%rd17, [_Z2f2Pd_param_0];
	cvta.to.local.u64 	%rd1, %rd17;
	add.u64 	%rd2, %SPL, 0;
	ld.local.f64 	%fd1, [%rd1];
	cvt.rn.f32.f64 	%f1, %fd1;
	mul.f32 	%f14, %f1, 0f3F22F983;
	cvt.rni.s32.f32 	%r75, %f14;
	cvt.rn.f32.s32 	%f15, %r75;
	fma.rn.f32 	%f16, %f15, 0fBFC90FDA, %f1;
	fma.rn.f32 	%f17, %f15, 0fB3A22168, %f16;
	fma.rn.f32 	%f54, %f15, 0fA7C234C5, %f17;
	abs.f32 	%f3, %f1;
	setp.ltu.f32 	%p1, %f3, 0f47CE4780;
	@%p1 bra 	$L__BB1_8;
	setp.neu.f32 	%p2, %f3, 0f7F800000;
	@%p2 bra 	$L__BB1_3;
	mov.f32 	%f20, 0f00000000;
	mul.rn.f32 	%f54, %f1, %f20;
	mov.b32 	%r75, 0;
	bra.uni 	$L__BB1_8;
$L__BB1_3:
	mov.b32 	%r2, %f1;
	shl.b32 	%r30, %r2, 8;
	or.b32  	%r3, %r30, -2147483648;
	mov.b64 	%rd37, 0;
	mov.b32 	%r72, 0;
	mov.u64 	%rd35, __cudart_i2opi_f;
	mov.u64 	%rd36, %rd2;
$L__BB1_4:
	.pragma "nounroll";
	ld.global.nc.u32 	%r31, [%rd35];
	mad.wide.u32 	%rd21, %r31, %r3, %rd37;
	shr.u64 	%rd37, %rd21, 32;
	st.local.u32 	[%rd36], %rd21;
	add.s32 	%r72, %r72, 1;
	add.s64 	%rd36, %rd36, 4;
	add.s64 	%rd35, %rd35, 4;
	setp.ne.s32 	%p3, %r72, 6;
	@%p3 bra 	$L__BB1_4;
	shr.u32 	%r32, %r2, 23;
	st.local.u32 	[%rd2+24], %rd37;
	and.b32  	%r6, %r32, 31;
	and.b32  	%r33, %r32, 224;
	add.s32 	%r34, %r33, -128;
	shr.u32 	%r35, %r34, 5;
	mul.wide.u32 	%rd22, %r35, 4;
	sub.s64 	%rd9, %rd2, %rd22;
	ld.local.u32 	%r73, [%rd9+24];
	ld.local.u32 	%r74, [%rd9+20];
	setp.eq.s32 	%p4, %r6, 0;
	@%p4 bra 	$L__BB1_7;
	shf.l.wrap.b32 	%r73, %r74, %r73, %r6;
	ld.local.u32 	%r36, [%rd9+16];
	shf.l.wrap.b32 	%r74, %r36, %r74, %r6;
$L__BB1_7:
	shr.u32 	%r37, %r73, 30;
	shf.l.wrap.b32 	%r38, %r74, %r73, 2;
	shl.b32 	%r39, %r74, 2;
	shr.u32 	%r40, %r38, 31;
	add.s32 	%r41, %r40, %r37;
	neg.s32 	%r42, %r41;
	setp.lt.s32 	%p5, %r2, 0;
	selp.b32 	%r75, %r42, %r41, %p5;
	xor.b32  	%r43, %r38, %r2;
	shr.s32 	%r44, %r38, 31;
	xor.b32  	%r45, %r44, %r38;
	xor.b32  	%r46, %r44, %r39;
	cvt.u64.u32 	%rd23, %r45;
	shl.b64 	%rd24, %rd23, 32;
	cvt.u64.u32 	%rd25, %r46;
	or.b64  	%rd26, %rd24, %rd25;
	cvt.rn.f64.s64 	%fd2, %rd26;
	mul.f64 	%fd3, %fd2, 0d3BF921FB54442D19;
	cvt.rn.f32.f64 	%f18, %fd3;
	neg.f32 	%f19, %f18;
	setp.lt.s32 	%p6, %r43, 0;
	selp.f32 	%f54, %f19, %f18, %p6;
$L__BB1_8:
	mul.rn.f32 	%f21, %f54, %f54;
	and.b32  	%r48, %r75, 1;
	setp.eq.b32 	%p7, %r48, 1;
	selp.f32 	%f22, 0f3F800000, %f54, %p7;
	fma.rn.f32 	%f23, %f21, %f22, 0f00000000;
	fma.rn.f32 	%f24, %f21, 0f37CBAC00, 0fBAB607ED;
	selp.f32 	%f25, %f24, 0fB94D4153, %p7;
	selp.f32 	%f26, 0f3D2AAABB, 0f3C0885E4, %p7;
	fma.rn.f32 	%f27, %f25, %f21, %f26;
	selp.f32 	%f28, 0fBEFFFFFF, 0fBE2AAAA8, %p7;
	fma.rn.f32 	%f29, %f27, %f21, %f28;
	fma.rn.f32 	%f30, %f29, %f23, %f22;
	and.b32  	%r49, %r75, 2;
	setp.eq.s32 	%p8, %r49, 0;
	mov.f32 	%f31, 0f00000000;
	sub.f32 	%f32, %f31, %f30;
	selp.f32 	%f7, %f30, %f32, %p8;
	ld.local.f64 	%fd4, [%rd1+8];
	cvt.rn.f32.f64 	%f8, %fd4;
	mul.f32 	%f33, %f8, 0f3F22F983;
	cvt.rni.s32.f32 	%r79, %f33;
	cvt.rn.f32.s32 	%f34, %r79;
	fma.rn.f32 	%f35, %f34, 0fBFC90FDA, %f8;
	fma.rn.f32 	%f36, %f34, 0fB3A22168, %f35;
	fma.rn.f32 	%f55, %f34, 0fA7C234C5, %f36;
	abs.f32 	%f10, %f8;
	setp.ltu.f32 	%p9, %f10, 0f47CE4780;
	@%p9 bra 	$L__BB1_16;
	setp.neu.f32 	%p10, %f10, 0f7F800000;
	@%p10 bra 	$L__BB1_11;
	mov.f32 	%f39, 0f00000000;
	mul.rn.f32 	%f55, %f8, %f39;
	mov.b32 	%r79, 0;
	bra.uni 	$L__BB1_16;
$L__BB1_11:
	mov.b32 	%r16, %f8;
	shl.b32 	%r51, %r16, 8;
	or.b32  	%r17, %r51, -2147483648;
	mov.b64 	%rd40, 0;
	mov.b32 	%r76, 0;
	mov.u64 	%rd38, __cudart_i2opi_f;
	mov.u64 	%rd39, %rd2;
$L__BB1_12:
	.pragma "nounroll";
	ld.global.nc.u32 	%r52, [%rd38];
	mad.wide.u32 	%rd29, %r52, %r17, %rd40;
	shr.u64 	%rd40, %rd29, 32;
	st.local.u32 	[%rd39], %rd29;
	add.s32 	%r76, %r76, 1;
	add.s64 	%rd39, %rd39, 4;
	add.s64 	%rd38, %rd38, 4;
	setp.ne.s32 	%p11, %r76, 6;
	@%p11 bra 	$L__BB1_12;
	shr.u32 	%r53, %r16, 23;
	st.local.u32 	[%rd2+24], %rd40;
	and.b32  	%r20, %r53, 31;
	and.b32  	%r54, %r53, 224;
	add.s32 	%r55, %r54, -128;
	shr.u32 	%r56, %r55, 5;
	mul.wide.u32 	%rd30, %r56, 4;
	sub.s64 	%rd16, %rd2, %rd30;
	ld.local.u32 	%r77, [%rd16+24];
	ld.local.u32 	%r78, [%rd16+20];
	setp.eq.s32 	%p12, %r20, 0;
	@%p12 bra 	$L__BB1_15;
	shf.l.wrap.b32 	%r77, %r78, %r77, %r20;
	ld.local.u32 	%r57, [%rd16+16];
	shf.l.wrap.b32 	%r78, %r57, %r78, %r20;
$L__BB1_15:
	shr.u32 	%r58, %r77, 30;
	shf.l.wrap.b32 	%r59, %r78, %r77, 2;
	shl.b32 	%r60, %r78, 2;
	shr.u32 	%r61, %r59, 31;
	add.s32 	%r62, %r61, %r58;
	neg.s32 	%r63, %r62;
	setp.lt.s32 	%p13, %r16, 0;
	selp.b32 	%r79, %r63, %r62, %p13;
	xor.b32  	%r64, %r59, %r16;
	shr.s32 	%r65, %r59, 31;
	xor.b32  	%r66, %r65, %r59;
	xor.b32  	%r67, %r65, %r60;
	cvt.u64.u32 	%rd31, %r66;
	shl.b64 	%rd32, %rd31, 32;
	cvt.u64.u32 	%rd33, %r67;
	or.b64  	%rd34, %rd32, %rd33;
	cvt.rn.f64.s64 	%fd5, %rd34;
	mul.f64 	%fd6, %fd5, 0d3BF921FB54442D19;
	cvt.rn.f32.f64 	%f37, %fd6;
	neg.f32 	%f38, %f37;
	setp.lt.s32 	%p14, %r64, 0;
	selp.f32 	%f55, %f38, %f37, %p14;
$L__BB1_16:
	add.s32 	%r69, %r79, 1;
	mul.rn.f32 	%f40, %f55, %f55;
	and.b32  	%r70, %r79, 1;
	setp.eq.b32 	%p15, %r70, 1;
	selp.f32 	%f41, %f55, 0f3F800000, %p15;
	fma.rn.f32 	%f42, %f40, %f41, 0f00000000;
	fma.rn.f32 	%f43, %f40, 0f37CBAC00, 0fBAB607ED;
	selp.f32 	%f44, 0fB94D4153, %f43, %p15;
	selp.f32 	%f45, 0f3C0885E4, 0f3D2AAABB, %p15;
	fma.rn.f32 	%f46, %f44, %f40, %f45;
	selp.f32 	%f47, 0fBE2AAAA8, 0fBEFFFFFF, %p15;
	fma.rn.f32 	%f48, %f46, %f40, %f47;
	fma.rn.f32 	%f49, %f48, %f42, %f41;
	and.b32  	%r71, %r69, 2;
	setp.eq.s32 	%p16, %r71, 0;
	mov.f32 	%f50, 0f00000000;
	sub.f32 	%f51, %f50, %f49;
	selp.f32 	%f52, %f49, %f51, %p16;
	add.f32 	%f53, %f7, %f52;
	cvt.f64.f32 	%fd7, %f53;
	st.param.f64 	[func_retval0], %fd7;
	ret;

}
	// .globl	_Z11boostKernelIJXadL_Z2f1PdEEXadL_Z2f2S0_EEEEvS0_iS0_S0_
.visible .entry _Z11boostKernelIJXadL_Z2f1PdEEXadL_Z2f2S0_EEEEvS0_iS0_S0_(
	.param .u64 .ptr .align 1 _Z11boostKernelIJXadL_Z2f1PdEEXadL_Z2f2S0_EEEEvS0_iS0_S0__param_0,
	.param .u32 _Z11boostKernelIJXadL_Z2f1PdEEXadL_Z2f2S0_EEEEvS0_iS0_S0__param_1,
	.param .u64 .ptr .align 1 _Z11boostKernelIJXadL_Z2f1PdEEXadL_Z2f2S0_EEEEvS0_iS0_S0__param_2,
	.param .u64 .ptr .align 1 _Z11boostKernelIJXadL_Z2f1PdEEXadL_Z2f2S0_EEEEvS0_iS0_S0__param_3
)
{
	.local .align 16 .b8 	__local_depot2[16];
	.reg .b64 	%SP;
	.reg .b64 	%SPL;
	.reg .pred 	%p<14>;
	.reg .b32 	%r<50>;
	.reg .b64 	%rd<17>;
	.reg .b64 	%fd<83>;
	// demoted variable
	.shared .align 8 .b8 _ZZ11boostKernelIJXadL_Z2f1PdEEXadL_Z2f2S0_EEEEvS0_iS0_S0_E4smax[2048];
	// demoted variable
	.shared .align 8 .b8 _ZZ11boostKernelIJXadL_Z2f1PdEEXadL_Z2f2S0_EEEEvS0_iS0_S0_E4smin[2048];
	mov.u64 	%SPL, __local_depot2;
	cvta.local.u64 	%SP, %SPL;
	ld.param.u64 	%rd4, [_Z11boostKernelIJXadL_Z2f1PdEEXadL_Z2f2S0_EEEEvS0_iS0_S0__param_0];
	ld.param.u32 	%r13, [_Z11boostKernelIJXadL_Z2f1PdEEXadL_Z2f2S0_EEEEvS0_iS0_S0__param_1];
	ld.param.u64 	%rd3, [_Z11boostKernelIJXadL_Z2f1PdEEXadL_Z2f2S0_EEEEvS0_iS0_S0__param_3];
	mov.f64 	%fd28, 0d4060000000000000;
	{
	.reg .b32 %temp; 
	mov.b64 	{%temp, %r14}, %fd28;
	}
	mov.f64 	%fd29, 0d4000000000000000;
	{
	.reg .b32 %temp; 
	mov.b64 	{%temp, %r15}, %fd29;
	}
	and.b32  	%r17, %r15, 2146435072;
	setp.eq.s32 	%p1, %r17, 1062207488;
	{ // callseq 0, 0
	.param .b64 retval0;
	call.uni (retval0), 
	__internal_accurate_pow, 
	(
	);
	ld.param.f64 	%fd30, [retval0];
	} // callseq 0
	setp.lt.s32 	%p2, %r14, 0;
	neg.f64 	%fd32, %fd30;
	selp.f64 	%fd33, %fd32, %fd30, %p1;
	selp.f64 	%fd34, %fd33, %fd30, %p2;
	fma.rn.f64 	%fd1, %fd34, 0d3F80000000000000, 0d3FF0000000000000;
	mov.u32 	%r1, %ctaid.x;
	setp.lt.u32 	%p3, %r1, %r13;
	add.s32 	%r18, %r13, -1;
	selp.b32 	%r19, %r1, %r18, %p3;
	shl.b32 	%r20, %r19, 2;
	cvta.to.global.u64 	%rd5, %rd4;
	mul.wide.s32 	%rd6, %r20, 8;
	add.s64 	%rd1, %rd5, %rd6;
	ld.global.f64 	%fd2, [%rd1];
	ld.global.f64 	%fd3, [%rd1+16];
	setp.leu.f64 	%p4, %fd1, 0d0000000000000000;
	@%p4 bra 	$L__BB2_7;
	ld.global.f64 	%fd37, [%rd1+24];
	ld.global.f64 	%fd38, [%rd1+8];
	mov.u32 	%r22, %tid.x;
	cvt.rn.f64.u32 	%fd39, %r22;
	mul.f64 	%fd4, %fd1, %fd39;
	sub.f64 	%fd40, %fd38, %fd2;
	abs.f64 	%fd41, %fd40;
	mul.f64 	%fd5, %fd41, 0d3F80000000000000;
	sub.f64 	%fd42, %fd37, %fd3;
	abs.f64 	%fd43, %fd42;
	mul.f64 	%fd6, %fd43, 0d3F80000000000000;
	mov.b32 	%r48, 0;
	mov.f64 	%fd74, 0d0000000000000000;
	add.u64 	%rd7, %SP, 0;
$L__BB2_2:
	add.f64 	%fd44, %fd4, %fd74;
	cvt.rzi.s32.f64 	%r23, %fd44;
	shr.s32 	%r24, %r23, 31;
	shr.u32 	%r25, %r24, 25;
	add.s32 	%r26, %r23, %r25;
	and.b32  	%r27, %r26, -128;
	sub.s32 	%r28, %r23, %r27;
	cvt.rn.f64.s32 	%fd45, %r28;
	fma.rn.f64 	%fd46, %fd5, %fd45, %fd2;
	shr.s32 	%r29, %r26, 7;
	shr.u32 	%r30, %r29, 25;
	add.s32 	%r31, %r29, %r30;
	and.b32  	%r32, %r31, -128;
	sub.s32 	%r33, %r29, %r32;
	cvt.rn.f64.s32 	%fd47, %r33;
	fma.rn.f64 	%fd48, %fd6, %fd47, %fd3;
	cvta.to.local.u64 	%rd8, %rd7;
	st.local.v2.f64 	[%rd8], {%fd46, %fd48};
	setp.ne.s32 	%p5, %r48, 0;
	@%p5 bra 	$L__BB2_4;
	{ // callseq 3, 0
	.param .b64 param0;
	st.param.b64 	[param0], %rd7;
	.param .b64 retval0;
	call.uni (retval0), 
	_Z2f1Pd, 
	(
	param0
	);
	ld.param.f64 	%fd70, [retval0];
	} // callseq 3
	{ // callseq 4, 0
	.param .b64 param0;
	st.param.b64 	[param0], %rd7;
	.param .b64 retval0;
	call.uni (retval0), 
	_Z2f2Pd, 
	(
	param0
	);
	ld.param.f64 	%fd71, [retval0];
	} // callseq 4
	mov.f64 	%fd72, %fd70;
	mov.f64 	%fd78, %fd71;
	bra.uni 	$L__BB2_6;
$L__BB2_4:
	{ // callseq 1, 0
	.param .b64 param0;
	st.param.b64 	[param0], %rd7;
	.param .b64 retval0;
	call.uni (retval0), 
	_Z2f1Pd, 
	(
	param0
	);
	ld.param.f64 	%fd49, [retval0];
	} // callseq 1
	setp.lt.f64 	%p6, %fd70, %fd49;
	selp.f64 	%fd70, %fd49, %fd70, %p6;
	setp.gt.f64 	%p7, %fd72, %fd49;
	selp.f64 	%fd72, %fd49, %fd72, %p7;
	{ // callseq 2, 0
	.param .b64 param0;
	st.param.b64 	[param0], %rd7;
	.param .b64 retval0;
	call.uni (retval0), 
	_Z2f2Pd, 
	(
	param0
	);
	ld.param.f64 	%fd51, [retval0];
	} // callseq 2
	setp.lt.f64 	%p8, %fd71, %fd51;
	selp.f64 	%fd71, %fd51, %fd71, %p8;
	setp.leu.f64 	%p9, %fd78, %fd51;
	@%p9 bra 	$L__BB2_6;
	mov.f64 	%fd78, %fd51;
$L__BB2_6:
	add.s32 	%r48, %r48, 1;
	cvt.rn.f64.u32 	%fd74, %r48;
	setp.gt.f64 	%p10, %fd1, %fd74;
	@%p10 bra 	$L__BB2_2;
$L__BB2_7:
	mov.u32 	%r4, %tid.x;
	shl.b32 	%r34, %r4, 3;
	mov.u32 	%r35, _ZZ11boostKernelIJXadL_Z2f1PdEEXadL_Z2f2S0_EEEEvS0_iS0_S0_E4smax;
	add.s32 	%r5, %r35, %r34;
	st.shared.f64 	[%r5], %fd70;
	mov.u32 	%r36, _ZZ11boostKernelIJXadL_Z2f1PdEEXadL_Z2f2S0_EEEEvS0_iS0_S0_E4smin;
	add.s32 	%r6, %r36, %r34;
	st.shared.f64 	[%r6], %fd72;
	st.shared.f64 	[%r5+1024], %fd71;
	st.shared.f64 	[%r6+1024], %fd78;
	bar.sync 	0;
	mov.u32 	%r7, %ntid.x;
	setp.lt.u32 	%p11, %r7, 2;
	@%p11 bra 	$L__BB2_12;
	shl.b32 	%r8, %r7, 3;
	add.s32 	%r9, %r5, %r8;
	add.s32 	%r10, %r6, %r8;
	mov.u32 	%r49, %r7;
$L__BB2_9:
	shr.u32 	%r12, %r49, 1;
	setp.ge.u32 	%p12, %r4, %r12;
	@%p12 bra 	$L__BB2_11;
	ld.shared.f64 	%fd54, [%r5];
	shl.b32 	%r37, %r12, 3;
	add.s32 	%r38, %r5, %r37;
	ld.shared.f64 	%fd55, [%r38];
	max.f64 	%fd56, %fd54, %fd55;
	st.shared.f64 	[%r5], %fd56;
	ld.shared.f64 	%fd57, [%r6];
	add.s32 	%r39, %r6, %r37;
	ld.shared.f64 	%fd58, [%r39];
	min.f64 	%fd59, %fd57, %fd58;
	st.shared.f64 	[%r6], %fd59;
	ld.shared.f64 	%fd60, [%r9];
	add.s32 	%r40, %r38, %r8;
	ld.shared.f64 	%fd61, [%r40];
	max.f64 	%fd62, %fd60, %fd61;
	st.shared.f64 	[%r9], %fd62;
	ld.shared.f64 	%fd63, [%r10];
	add.s32 	%r41, %r39, %r8;
	ld.shared.f64 	%fd64, [%r41];
	min.f64 	%fd65, %fd63, %fd64;
	st.shared.f64 	[%r10], %fd65;
$L__BB2_11:
	bar.sync 	0;
	setp.gt.u32 	%p13, %r49, 3;
	mov.u32 	%r49, %r12;
	@%p13 bra 	$L__BB2_9;
$L__BB2_12:
	ld.param.u64 	%rd16, [_Z11boostKernelIJXadL_Z2f1PdEEXadL_Z2f2S0_EEEEvS0_iS0_S0__param_2];
	bar.sync 	0;
	shl.b32 	%r42, %r1, 1;
	cvta.to.global.u64 	%rd11, %rd16;
	cvta.to.global.u64 	%rd12, %rd3;
	ld.shared.f64 	%fd66, [_ZZ11boostKernelIJXadL_Z2f1PdEEXadL_Z2f2S0_EEEEvS0_iS0_S0_E4smax];
	mul.wide.u32 	%rd13, %r42, 8;
	add.s64 	%rd14, %rd11, %rd13;
	st.global.f64 	[%rd14], %fd66;
	ld.shared.f64 	%fd67, [_ZZ11boostKernelIJXadL_Z2f1PdEEXadL_Z2f2S0_EEEEvS0_iS0_S0_E4smin];
	add.s64 	%rd15, %rd12, %rd13;
	st.global.f64 	[%rd15], %fd67;
	shl.b32 	%r45, %r7, 3;
	add.s32 	%r46, %r35, %r45;
	ld.shared.f64 	%fd68, [%r46];
	st.global.f64 	[%rd14+8], %fd68;
	add.s32 	%r47, %r36, %r45;
	ld.shared.f64 	%fd69, [%r47];
	st.global.f64 	[%rd15+8], %fd69;
	bar.sync 	0;
	ret;

}
.func  (.param .b64 func_retval0) __internal_accurate_pow()
{
	.reg .pred 	%p<8>;
	.reg .b32 	%r<46>;
	.reg .b32 	%f<3>;
	.reg .b64 	%fd<109>;

	mov.f64 	%fd10, 0d4060000000000000;
	{
	.reg .b32 %temp; 
	mov.b64 	{%temp, %r8}, %fd10;
	}
	{
	.reg .b32 %temp; 
	mov.b64 	{%r9, %temp}, %fd10;
	}
	shr.u32 	%r10, %r8, 20;
	setp.lt.u32 	%p1, %r8, 1048576;
	mov.f64 	%fd11, 0d43C0000000000000;
	{
	.reg .b32 %temp; 
	mov.b64 	{%temp, %r11}, %fd11;
	}
	{
	.reg .b32 %temp; 
	mov.b64 	{%r12, %temp}, %fd11;
	}
	shr.u32 	%r13, %r11, 20;
	add.s32 	%r14, %r13, -54;
	selp.b32 	%r15, %r12, %r9, %p1;
	selp.b32 	%r16, %r11, %r8, %p1;
	selp.b32 	%r1, %r14, %r10, %p1;
	add.s32 	%r45, %r1, -1023;
	and.b32  	%r17, %r16, -2146435073;
	or.b32  	%r18, %r17, 1072693248;
	mov.b64 	%fd107, {%r15, %r18};
	setp.lt.u32 	%p2, %r18, 1073127583;
	@%p2 bra 	$L__BB3_2;
	{
	.reg .b32 %temp; 
	mov.b64 	{%r19, %temp}, %fd107;
	}
	{
	.reg .b32 %temp; 
	mov.b64 	{%temp, %r20}, %fd107;
	}
	add.s32 	%r21, %r20, -1048576;
	mov.b64 	%fd107, {%r19, %r21};
	add.s32 	%r45, %r1, -1022;
$L__BB3_2:
	add.f64 	%fd12, %fd107, 0dBFF0000000000000;
	add.f64 	%fd13, %fd107, 0d3FF0000000000000;
	rcp.approx.ftz.f64 	%fd14, %fd13;
	neg.f64 	%fd15, %fd13;
	fma.rn.f64 	%fd16, %fd15, %fd14, 0d3FF0000000000000;
	fma.rn.f64 	%fd17, %fd16, %fd16, %fd16;
	fma.rn.f64 	%fd18, %fd17, %fd14, %fd14;
	mul.f64 	%fd19, %fd12, %fd18;
	fma.rn.f64 	%fd20, %fd12, %fd18, %fd19;
	mul.f64 	%fd21, %fd20, %fd20;
	fma.rn.f64 	%fd22, %fd21, 0d3EB0F5FF7D2CAFE2, 0d3ED0F5D241AD3B5A;
	fma.rn.f64 	%fd23, %fd22, %fd21, 0d3EF3B20A75488A3F;
	fma.rn.f64 	%fd24, %fd23, %fd21, 0d3F1745CDE4FAECD5;
	fma.rn.f64 	%fd25, %fd24, %fd21, 0d3F3C71C7258A578B;
	fma.rn.f64 	%fd26, %fd25, %fd21, 0d3F6249249242B910;
	fma.rn.f64 	%fd27, %fd26, %fd21, 0d3F89999999999DFB;
	sub.f64 	%fd28, %fd12, %fd20;
	add.f64 	%fd29, %fd28, %fd28;
	neg.f64 	%fd30, %fd20;
	fma.rn.f64 	%fd31, %fd30, %fd12, %fd29;
	mul.f64 	%fd32, %fd18, %fd31;
	fma.rn.f64 	%fd33, %fd21, %fd27, 0d3FB5555555555555;
	mov.f64 	%fd34, 0d3FB5555555555555;
	sub.f64 	%fd35, %fd34, %fd33;
	fma.rn.f64 	%fd36, %fd21, %fd27, %fd35;
	add.f64 	%fd37, %fd36, 0dBC46A4CB00B9E7B0;
	add.f64 	%fd38, %fd33, %fd37;
	sub.f64 	%fd39, %fd33, %fd38;
	add.f64 	%fd40, %fd37, %fd39;
	mul.rn.f64 	%fd41, %fd20, %fd20;
	neg.f64 	%fd42, %fd41;
	fma.rn.f64 	%fd43, %fd20, %fd20, %fd42;
	{
	.reg .b32 %temp; 
	mov.b64 	{%r22, %temp}, %fd32;
	}
	{
	.reg .b32 %temp; 
	mov.b64 	{%temp, %r23}, %fd32;
	}
	add.s32 	%r24, %r23, 1048576;
	mov.b64 	%fd44, {%r22, %r24};
	fma.rn.f64 	%fd45, %fd20, %fd44, %fd43;
	mul.rn.f64 	%fd46, %fd41, %fd20;
	neg.f64 	%fd47, %fd46;
	fma.rn.f64 	%fd48, %fd41, %fd20, %fd47;
	fma.rn.f64 	%fd49, %fd41, %fd32, %fd48;
	fma.rn.f64 	%fd50, %fd45, %fd20, %fd49;
	mul.rn.f64 	%fd51, %fd38, %fd46;
	neg.f64 	%fd52, %fd51;
	fma.rn.f64 	%fd53, %fd38, %fd46, %fd52;
	fma.rn.f64 	%fd54, %fd38, %fd50, %fd53;
	fma.rn.f64 	%fd55, %fd40, %fd46, %fd54;
	add.f64 	%fd56, %fd51, %fd55;
	sub.f64 	%fd57, %fd51, %fd56;
	add.f64 	%fd58, %fd55, %fd57;
	add.f64 	%fd59, %fd20, %fd56;
	sub.f64 	%fd60, %fd20, %fd59;
	add.f64 	%fd61, %fd56, %fd60;
	add.f64 	%fd62, %fd58, %fd61;
	add.f64 	%fd63, %fd32, %fd62;
	add.f64 	%fd64, %fd59, %fd63;
	sub.f64 	%fd65, %fd59, %fd64;
	add.f64 	%fd66, %fd63, %fd65;
	xor.b32  	%r25, %r45, -2147483648;
	mov.b32 	%r26, 1127219200;
	mov.b64 	%fd67, {%r25, %r26};
	mov.b32 	%r27, -2147483648;
	mov.b64 	%fd68, {%r27, %r26};
	sub.f64 	%fd69, %fd67, %fd68;
	fma.rn.f64 	%fd70, %fd69, 0d3FE62E42FEFA39EF, %fd64;
	fma.rn.f64 	%fd71, %fd69, 0dBFE62E42FEFA39EF, %fd70;
	sub.f64 	%fd72, %fd71, %fd64;
	sub.f64 	%fd73, %fd66, %fd72;
	fma.rn.f64 	%fd74, %fd69, 0d3C7ABC9E3B39803F, %fd73;
	add.f64 	%fd75, %fd70, %fd74;
	sub.f64 	%fd76, %fd70, %fd75;
	add.f64 	%fd77, %fd74, %fd76;
	mov.f64 	%fd78, 0d4000000000000000;
	{
	.reg .b32 %temp; 
	mov.b64 	{%temp, %r28}, %fd78;
	}
	{
	.reg .b32 %temp; 
	mov.b64 	{%r29, %temp}, %fd78;
	}
	shl.b32 	%r30, %r28, 1;
	setp.gt.u32 	%p3, %r30, -33554433;
	and.b32  	%r31, %r28, -15728641;
	selp.b32 	%r32, %r31, %r28, %p3;
	mov.b64 	%fd79, {%r29, %r32};
	mul.rn.f64 	%fd80, %fd75, %fd79;
	neg.f64 	%fd81, %fd80;
	fma.rn.f64 	%fd82, %fd75, %fd79, %fd81;
	fma.rn.f64 	%fd83, %fd77, %fd79, %fd82;
	add.f64 	%fd4, %fd80, %fd83;
	sub.f64 	%fd84, %fd80, %fd4;
	add.f64 	%fd5, %fd83, %fd84;
	fma.rn.f64 	%fd85, %fd4, 0d3FF71547652B82FE, 0d4338000000000000;
	{
	.reg .b32 %temp; 
	mov.b64 	{%r5, %temp}, %fd85;
	}
	mov.f64 	%fd86, 0dC338000000000000;
	add.rn.f64 	%fd87, %fd85, %fd86;
	fma.rn.f64 	%fd88, %fd87, 0dBFE62E42FEFA39EF, %fd4;
	fma.rn.f64 	%fd89, %fd87, 0dBC7ABC9E3B39803F, %fd88;
	fma.rn.f64 	%fd90, %fd89, 0d3E5ADE1569CE2BDF, 0d3E928AF3FCA213EA;
	fma.rn.f64 	%fd91, %fd90, %fd89, 0d3EC71DEE62401315;
	fma.rn.f64 	%fd92, %fd91, %fd89, 0d3EFA01997C89EB71;
	fma.rn.f64 	%fd93, %fd92, %fd89, 0d3F2A01A014761F65;
	fma.rn.f64 	%fd94, %fd93, %fd89, 0d3F56C16C1852B7AF;
	fma.rn.f64 	%fd95, %fd94, %fd89, 0d3F81111111122322;
	fma.rn.f64 	%fd96, %fd95, %fd89, 0d3FA55555555502A1;
	fma.rn.f64 	%fd97, %fd96, %fd89, 0d3FC5555555555511;
	fma.rn.f64 	%fd98, %fd97, %fd89, 0d3FE000000000000B;
	fma.rn.f64 	%fd99, %fd98, %fd89, 0d3FF0000000000000;
	fma.rn.f64 	%fd100, %fd99, %fd89, 0d3FF0000000000000;
	{
	.reg .b32 %temp; 
	mov.b64 	{%r6, %temp}, %fd100;
	}
	{
	.reg .b32 %temp; 
	mov.b64 	{%temp, %r7}, %fd100;
	}
	shl.b32 	%r33, %r5, 20;
	add.s32 	%r34, %r33, %r7;
	mov.b64 	%fd108, {%r6, %r34};
	{
	.reg .b32 %temp; 
	mov.b64 	{%temp, %r35}, %fd4;
	}
	mov.b32 	%f2, %r35;
	abs.f32 	%f1, %f2;
	setp.lt.f32 	%p4, %f1, 0f4086232B;
	@%p4 bra 	$L__BB3_5;
	setp.lt.f64 	%p5, %fd4, 0d0000000000000000;
	add.f64 	%fd101, %fd4, 0d7FF0000000000000;
	selp.f64 	%fd108, 0d0000000000000000, %fd101, %p5;
	setp.geu.f32 	%p6, %f1, 0f40874800;
	@%p6 bra 	$L__BB3_5;
	shr.u32 	%r36, %r5, 31;
	add.s32 	%r37, %r5, %r36;
	shr.s32 	%r38, %r37, 1;
	shl.b32 	%r39, %r38, 20;
	add.s32 	%r40, %r7, %r39;
	mov.b64 	%fd102, {%r6, %r40};
	sub.s32 	%r41, %r5, %r38;
	shl.b32 	%r42, %r41, 20;
	add.s32 	%r43, %r42, 1072693248;
	mov.b32 	%r44, 0;
	mov.b64 	%fd103, {%r44, %r43};
	mul.f64 	%fd108, %fd103, %fd102;
$L__BB3_5:
	abs.f64 	%fd104, %fd108;
	setp.eq.f64 	%p7, %fd104, 0d7FF0000000000000;
	fma.rn.f64 	%fd105, %fd108, %fd5, %fd108;
	selp.f64 	%fd106, %fd108, %fd105, %p7;
	st.param.f64 	[func_retval0], %fd106;
	ret;

}


// ===== COMPILED SASS (sm_100) =====

	.target	sm_100

	.elftype	@"ET_EXEC"


//--------------------- .note.nv.tkinfo           --------------------------
	.section	.note.nv.tkinfo,"",@"SHT_NOTE"
	.sectionflags	@"SHF_NOTE_NV_TKINFO"
	.tkinfo
        /*0018*/ 	.word	0x00000002
        /*0030*/ 	.string	""
        /*0030*/ 	.string	"ptxas"
        /*0030*/ 	.string	"Cuda compilation tools, release 13.0, V13.0.88"
        /*0030*/ 	.string	"Build cuda_13.0.r13.0/compiler.36424714_0"
        /*0030*/ 	.string	"-arch sm_100 -m 64 "



//--------------------- .note.nv.cuinfo           --------------------------
	.section	.note.nv.cuinfo,"",@"SHT_NOTE"
	.sectionflags	@"SHF_NOTE_NV_CUINFO"
        /*0018*/ 	.short	0x0002
        /*001a*/ 	.short	0x0064
        /*001c*/ 	.short	0x0082
	.zero		2


//--------------------- .nv.info                  --------------------------
	.section	.nv.info,"",@"SHT_CUDA_INFO"
	.align	4


	//----- nvinfo : EIATTR_REGCOUNT
	.align		4
        /*0000*/ 	.byte	0x04, 0x2f
        /*0002*/ 	.short	(.L_2 - .L_1)
	.align		4
.L_1:
        /*0004*/ 	.word	index@(_Z11boostKernelIJXadL_Z2f1PdEEXadL_Z2f2S0_EEEEvS0_iS0_S0_)
        /*0008*/ 	.word	0x00000028


	//----- nvinfo : EIATTR_FRAME_SIZE
	.align		4
.L_2:
        /*000c*/ 	.byte	0x04, 0x11
        /*000e*/ 	.short	(.L_4 - .L_3)
	.align		4
.L_3:
        /*0010*/ 	.word	index@($_Z11boostKernelIJXadL_Z2f1PdEEXadL_Z2f2S0_EEEEvS0_iS0_S0_$__internal_accurate_pow)
        /*0014*/ 	.word	0x00000030


	//----- nvinfo : EIATTR_FRAME_SIZE
	.align		4
.L_4:
        /*0018*/ 	.byte	0x04, 0x11
        /*001a*/ 	.short	(.L_6 - .L_5)
	.align		4
.L_5:
        /*001c*/ 	.word	index@($_Z11boostKernelIJXadL_Z2f1PdEEXadL_Z2f2S0_EEEEvS0_iS0_S0_$_Z2f2Pd)
        /*0020*/ 	.word	0x00000030


	//----- nvinfo : EIATTR_FRAME_SIZE
	.align		4
.L_6:
        /*0024*/ 	.byte	0x04, 0x11
        /*0026*/ 	.short	(.L_8 - .L_7)
	.align		4
.L_7:
        /*0028*/ 	.word	index@($_Z11boostKernelIJXadL_Z2f1PdEEXadL_Z2f2S0_EEEEvS0_iS0_S0_$_Z2f1Pd)
        /*002c*/ 	.word	0x00000030


	//----- nvinfo : EIATTR_FRAME_SIZE
	.align		4
.L_8:
        /*0030*/ 	.byte	0x04, 0x11
        /*0032*/ 	.short	(.L_10 - .L_9)
	.align		4
.L_9:
        /*0034*/ 	.word	index@(_Z11boostKernelIJXadL_Z2f1PdEEXadL_Z2f2S0_EEEEvS0_iS0_S0_)
        /*0038*/ 	.word	0x00000030


	//----- nvinfo : EIATTR_MIN_STACK_SIZE
	.align		4
.L_10:
        /*003c*/ 	.byte	0x04, 0x12
        /*003e*/ 	.short	(.L_12 - .L_11)
	.align		4
.L_11:
        /*0040*/ 	.word	index@(_Z11boostKernelIJXadL_Z2f1PdEEXadL_Z2f2S0_EEEEvS0_iS0_S0_)
        /*0044*/ 	.word	0x00000030
.L_12:


//--------------------- .nv.compat                --------------------------
	.section	.nv.compat,"",@"SHT_CUDA_COMPAT_INFO"
	.align	4
        /*0000*/ 	.byte	0x02, 0x09, 0x00, 0x00, 0x02, 0x02, 0x01, 0x00, 0x02, 0x05, 0x05, 0x00, 0x03, 0x07, 0x01, 0x01
        /*0010*/ 	.byte	0x02, 0x03, 0x00, 0x00, 0x02, 0x06, 0x01, 0x00, 0x04, 0x0b, 0x08, 0x00, 0x01, 0x00, 0x00, 0x00
        /*0020*/ 	.byte	0x00, 0x00, 0x00, 0x00


//--------------------- .nv.info._Z11boostKernelIJXadL_Z2f1PdEEXadL_Z2f2S0_EEEEvS0_iS0_S0_ --------------------------
	.section	.nv.info._Z11boostKernelIJXadL_Z2f1PdEEXadL_Z2f2S0_EEEEvS0_iS0_S0_,"",@"SHT_CUDA_INFO"
	.sectionflags	@""
	.align	4


	//----- nvinfo : EIATTR_CUDA_API_VERSION
	.align		4
        /*0000*/ 	.byte	0x04, 0x37
        /*0002*/ 	.short	(.L_14 - .L_13)
.L_13:
        /*0004*/ 	.word	0x00000082


	//----- nvinfo : EIATTR_KPARAM_INFO
	.align		4
.L_14:
        /*0008*/ 	.byte	0x04, 0x17
        /*000a*/ 	.short	(.L_16 - .L_15)
.L_15:
        /*000c*/ 	.word	0x00000000
        /*0010*/ 	.short	0x0003
        /*0012*/ 	.short	0x0018
        /*0014*/ 	.byte	0x00, 0xf5, 0x21, 0x00


	//----- nvinfo : EIATTR_KPARAM_INFO
	.align		4
.L_16:
        /*0018*/ 	.byte	0x04, 0x17
        /*001a*/ 	.short	(.L_18 - .L_17)
.L_17:
        /*001c*/ 	.word	0x00000000
        /*0020*/ 	.short	0x0002
        /*0022*/ 	.short	0x0010
        /*0024*/ 	.byte	0x00, 0xf5, 0x21, 0x00


	//----- nvinfo : EIATTR_KPARAM_INFO
	.align		4
.L_18:
        /*0028*/ 	.byte	0x04, 0x17
        /*002a*/ 	.short	(.L_20 - .L_19)
.L_19:
        /*002c*/ 	.word	0x00000000
        /*0030*/ 	.short	0x0001
        /*0032*/ 	.short	0x0008
        /*0034*/ 	.byte	0x00, 0xf0, 0x11, 0x00


	//----- nvinfo : EIATTR_KPARAM_INFO
	.align		4
.L_20:
        /*0038*/ 	.byte	0x04, 0x17
        /*003a*/ 	.short	(.L_22 - .L_21)
.L_21:
        /*003c*/ 	.word	0x00000000
        /*0040*/ 	.short	0x0000
        /*0042*/ 	.short	0x0000
        /*0044*/ 	.byte	0x00, 0xf5, 0x21, 0x00


	//----- nvinfo : EIATTR_SPARSE_MMA_MASK
	.align		4
.L_22:
        /*0048*/ 	.byte	0x03, 0x50
        /*004a*/ 	.short	0x0000


	//----- nvinfo : EIATTR_MAXREG_COUNT
	.align		4
        /*004c*/ 	.byte	0x03, 0x1b
        /*004e*/ 	.short	0x00ff


	//----- nvinfo : EIATTR_NUM_BARRIERS
	.align		4
        /*0050*/ 	.byte	0x02, 0x4c
        /*0052*/ 	.byte	0x01
	.zero		1


	//----- nvinfo : EIATTR_MERCURY_ISA_VERSION
	.align		4
        /*0054*/ 	.byte	0x03, 0x5f
        /*0056*/ 	.short	0x0101


	//----- nvinfo : EIATTR_VRC_CTA_INIT_COUNT
	.align		4
        /*0058*/ 	.byte	0x02, 0x4a
	.zero		1
	.zero		1


	//----- nvinfo : EIATTR_EXIT_INSTR_OFFSETS
	.align		4
        /*005c*/ 	.byte	0x04, 0x1c
        /*005e*/ 	.short	(.L_24 - .L_23)


	//   ....[0]....
.L_23:
        /*0060*/ 	.word	0x00000b80


	//----- nvinfo : EIATTR_CRS_STACK_SIZE
	.align		4
.L_24:
        /*0064*/ 	.byte	0x04, 0x1e
        /*0066*/ 	.short	(.L_26 - .L_25)
.L_25:
        /*0068*/ 	.word	0x00000000


	//----- nvinfo : EIATTR_CBANK_PARAM_SIZE
	.align		4
.L_26:
        /*006c*/ 	.byte	0x03, 0x19
        /*006e*/ 	.short	0x0020


	//----- nvinfo : EIATTR_PARAM_CBANK
	.align		4
        /*0070*/ 	.byte	0x04, 0x0a
        /*0072*/ 	.short	(.L_28 - .L_27)
	.align		4
.L_27:
        /*0074*/ 	.word	index@(.nv.constant0._Z11boostKernelIJXadL_Z2f1PdEEXadL_Z2f2S0_EEEEvS0_iS0_S0_)
        /*0078*/ 	.short	0x0380
        /*007a*/ 	.short	0x0020


	//----- nvinfo : EIATTR_SW_WAR
	.align		4
.L_28:
        /*007c*/ 	.byte	0x04, 0x36
        /*007e*/ 	.short	(.L_30 - .L_29)
.L_29:
        /*0080*/ 	.word	0x00000008
.L_30:


//--------------------- .nv.callgraph             --------------------------
	.section	.nv.callgraph,"",@"SHT_CUDA_CALLGRAPH"
	.align	4
	.sectionentsize	8
	.align		4
        /*0000*/ 	.word	0x00000000
	.align		4
        /*0004*/ 	.word	0xffffffff
	.align		4
        /*0008*/ 	.word	0x00000000
	.align		4
        /*000c*/ 	.word	0xfffffffe
	.align		4
        /*0010*/ 	.word	0x00000000
	.align		4
        /*0014*/ 	.word	0xfffffffd
	.align		4
        /*0018*/ 	.word	0x00000000
	.align		4
        /*001c*/ 	.word	0xfffffffc


//--------------------- .nv.constant4             --------------------------
	.section	.nv.constant4,"a",@progbits
	.align	8
	.align		8
.nv.constant4:
        /*0000*/ 	.dword	__cudart_i2opi_f


//--------------------- .text._Z11boostKernelIJXadL_Z2f1PdEEXadL_Z2f2S0_EEEEvS0_iS0_S0_ --------------------------
	.section	.text._Z11boostKernelIJXadL_Z2f1PdEEXadL_Z2f2S0_EEEEvS0_iS0_S0_,"ax",@progbits
	.align	128
        .global         _Z11boostKernelIJXadL_Z2f1PdEEXadL_Z2f2S0_EEEEvS0_iS0_S0_
        .type           _Z11boostKernelIJXadL_Z2f1PdEEXadL_Z2f2S0_EEEEvS0_iS0_S0_,@function
        .size           _Z11boostKernelIJXadL_Z2f1PdEEXadL_Z2f2S0_EEEEvS0_iS0_S0_,(.L_x_18 - _Z11boostKernelIJXadL_Z2f1PdEEXadL_Z2f2S0_EEEEvS0_iS0_S0_)
        .other          _Z11boostKernelIJXadL_Z2f1PdEEXadL_Z2f2S0_EEEEvS0_iS0_S0_,@"STO_CUDA_ENTRY STV_DEFAULT"
_Z11boostKernelIJXadL_Z2f1PdEEXadL_Z2f2S0_EEEEvS0_iS0_S0_:
.text._Z11boostKernelIJXadL_Z2f1PdEEXadL_Z2f2S0_EEEEvS0_iS0_S0_:
[----:B------:R-:W0:Y:S01]  /*0000*/  LDC R1, c[0x0][0x37c] ;  /* 0x0000df00ff017b82 */ /* 0x000e220000000800 */
[----:B------:R-:W1:Y:S01]  /*0010*/  LDCU UR4, c[0x0][0x2f8] ;  /* 0x00005f00ff0477ac */ /* 0x000e620008000800 */
[----:B0-----:R-:W-:Y:S01]  /*0020*/  VIADD R1, R1, 0xffffffd0 ;  /* 0xffffffd001017836 */ /* 0x001fe20000000000 */
[----:B------:R-:W-:Y:S01]  /*0030*/  MOV R0, 0x70 ;  /* 0x0000007000007802 */ /* 0x000fe20000000f00 */
[----:B------:R-:W0:Y:S02]  /*0040*/  LDCU.64 UR8, c[0x0][0x358] ;  /* 0x00006b00ff0877ac */ /* 0x000e240008000a00 */
[----:B-1----:R-:W-:-:S07]  /*0050*/  VIADD R28, R1, UR4 ;  /* 0x00000004011c7c36 */ /* 0x002fce0008000000 */
[----:B0-----:R-:W-:Y:S05]  /*0060*/  CALL.REL.NOINC `($_Z11boostKernelIJXadL_Z2f1PdEEXadL_Z2f2S0_EEEEvS0_iS0_S0_$__internal_accurate_pow) ;  /* 0x0000001400b87944 */ /* 0x001fea0003c00000 */
[----:B------:R-:W0:Y:S01]  /*0070*/  S2R R29, SR_CTAID.X ;  /* 0x00000000001d7919 */ /* 0x000e220000002500 */
[----:B------:R-:W0:Y:S01]  /*0080*/  LDC R0, c[0x0][0x388] ;  /* 0x0000e200ff007b82 */ /* 0x000e220000000800 */
[----:B------:R-:W-:Y:S02]  /*0090*/  IMAD.MOV.U32 R2, RZ, RZ, 0x0 ;  /* 0x00000000ff027424 */ /* 0x000fe400078e00ff */
[----:B------:R-:W-:-:S05]  /*00a0*/  IMAD.MOV.U32 R3, RZ, RZ, 0x3f800000 ;  /* 0x3f800000ff037424 */ /* 0x000fca00078e00ff */
[----:B------:R-:W1:Y:S01]  /*00b0*/  LDC.64 R4, c[0x0][0x380] ;  /* 0x0000e000ff047b82 */ /* 0x000e620000000a00 */
[----:B------:R-:W-:Y:S01]  /*00c0*/  DFMA R24, R24, R2, 1 ;  /* 0x3ff000001818742b */ /* 0x000fe20000000002 */
[----:B0-----:R-:W-:Y:S01]  /*00d0*/  ISETP.GE.U32.AND P0, PT, R29, R0, PT ;  /* 0x000000001d00720c */ /* 0x001fe20003f06070 */
[----:B------:R-:W-:-:S05]  /*00e0*/  VIADD R0, R0, 0xffffffff ;  /* 0xffffffff00007836 */ /* 0x000fca0000000000 */
[----:B------:R-:W-:Y:S01]  /*00f0*/  SEL R0, R29, R0, !P0 ;  /* 0x000000001d007207 */ /* 0x000fe20004000000 */
[----:B------:R-:W-:-:S04]  /*0100*/  DSETP.GT.AND P0, PT, R24, RZ, PT ;  /* 0x000000ff1800722a */ /* 0x000fc80003f04000 */
[----:B------:R-:W-:-:S04]  /*0110*/  IMAD.SHL.U32 R3, R0, 0x4, RZ ;  /* 0x0000000400037824 */ /* 0x000fc800078e00ff */
[----:B-1----:R-:W-:-:S06]  /*0120*/  IMAD.WIDE R2, R3, 0x8, R4 ;  /* 0x0000000803027825 */ /* 0x002fcc00078e0204 */
[----:B------:R-:W-:Y:S05]  /*0130*/  @!P0 BRA `(.L_x_0) ;  /* 0x00000004001c8947 */ /* 0x000fea0003800000 */
[----:B------:R-:W2:Y:S04]  /*0140*/  LDG.E.64 R22, desc[UR8][R2.64] ;  /* 0x0000000802167981 */ /* 0x000ea8000c1e1b00 */
[----:B------:R-:W2:Y:S04]  /*0150*/  LDG.E.64 R6, desc[UR8][R2.64+0x8] ;  /* 0x0000080802067981 */ /* 0x000ea8000c1e1b00 */
[----:B------:R-:W3:Y:S04]  /*0160*/  LDG.E.64 R20, desc[UR8][R2.64+0x10] ;  /* 0x0000100802147981 */ /* 0x000ee8000c1e1b00 */
[----:B------:R-:W3:Y:S01]  /*0170*/  LDG.E.64 R4, desc[UR8][R2.64+0x18] ;  /* 0x0000180802047981 */ /* 0x000ee2000c1e1b00 */
[----:B------:R-:W0:Y:S01]  /*0180*/  S2R R0, SR_TID.X ;  /* 0x0000000000007919 */ /* 0x000e220000002100 */
[----:B------:R-:W-:Y:S01]  /*0190*/  UMOV UR4, URZ ;  /* 0x000000ff00047c82 */ /* 0x000fe20008000000 */
[----:B0-----:R-:W0:Y:S02]  /*01a0*/  I2F.F64.U32 R18, R0 ;  /* 0x0000000000127312 */ /* 0x001e240000201800 */
[----:B0-----:R-:W-:-:S02]  /*01b0*/  DMUL R18, R24, R18 ;  /* 0x0000001218127228 */ /* 0x001fc40000000000 */
[----:B--2---:R-:W-:Y:S02]  /*01c0*/  DADD R6, -R22, R6 ;  /* 0x0000000016067229 */ /* 0x004fe40000000106 */
[----:B---3--:R-:W-:-:S06]  /*01d0*/  DADD R4, -R20, R4 ;  /* 0x0000000014047229 */ /* 0x008fcc0000000104 */
[----:B------:R-:W-:Y:S02]  /*01e0*/  DMUL R14, |R6|, 0.0078125 ;  /* 0x3f800000060e7828 */ /* 0x000fe40000000200 */
[----:B------:R-:W-:Y:S01]  /*01f0*/  DMUL R16, |R4|, 0.0078125 ;  /* 0x3f80000004107828 */ /* 0x000fe20000000200 */
[----:B------:R-:W-:-:S10]  /*0200*/  CS2R R4, SRZ ;  /* 0x0000000000047805 */ /* 0x000fd4000001ff00 */
.L_x_3:
[----:B------:R-:W-:Y:S01]  /*0210*/  DADD R4, R18, R4 ;  /* 0x0000000012047229 */ /* 0x000fe20000000004 */
[----:B------:R-:W0:Y:S01]  /*0220*/  LDCU UR5, c[0x0][0x2f8] ;  /* 0x00005f00ff0577ac */ /* 0x000e220008000800 */
[----:B------:R-:W-:-:S08]  /*0230*/  UISETP.NE.AND UP0, UPT, UR4, URZ, UPT ;  /* 0x000000ff0400728c */ /* 0x000fd0000bf05270 */
[----:B------:R-:W1:Y:S01]  /*0240*/  F2I.F64.TRUNC R4, R4 ;  /* 0x0000000400047311 */ /* 0x000e62000030d100 */
[----:B0-----:R-:W-:Y:S01]  /*0250*/  VIADD R31, R28, -UR5 ;  /* 0x800000051c1f7c36 */ /* 0x001fe20008000000 */
[----:B-1----:R-:W-:-:S04]  /*0260*/  SHF.R.S32.HI R7, RZ, 0x1f, R4 ;  /* 0x0000001fff077819 */ /* 0x002fc80000011404 */
[----:B------:R-:W-:-:S04]  /*0270*/  LEA.HI R7, R7, R4, RZ, 0x7 ;  /* 0x0000000407077211 */ /* 0x000fc800078f38ff */
[----:B------:R-:W-:Y:S02]  /*0280*/  SHF.R.S32.HI R26, RZ, 0x7, R7 ;  /* 0x00000007ff1a7819 */ /* 0x000fe40000011407 */
[----:B------:R-:W-:Y:S02]  /*0290*/  LOP3.LUT R7, R7, 0xffffff80, RZ, 0xc0, !PT ;  /* 0xffffff8007077812 */ /* 0x000fe400078ec0ff */
[----:B------:R-:W-:-:S03]  /*02a0*/  LEA.HI R6, R26, R26, RZ, 0x7 ;  /* 0x0000001a1a067211 */ /* 0x000fc600078f38ff */
[----:B------:R-:W-:Y:S01]  /*02b0*/  IMAD.IADD R0, R4, 0x1, -R7 ;  /* 0x0000000104007824 */ /* 0x000fe200078e0a07 */
[----:B------:R-:W-:-:S03]  /*02c0*/  LOP3.LUT R27, R6, 0xffffff80, RZ, 0xc0, !PT ;  /* 0xffffff80061b7812 */ /* 0x000fc600078ec0ff */
[----:B------:R-:W0:Y:S01]  /*02d0*/  I2F.F64 R6, R0 ;  /* 0x0000000000067312 */ /* 0x000e220000201c00 */
[----:B------:R-:W-:-:S07]  /*02e0*/  IADD3 R27, PT, PT, R26, -R27, RZ ;  /* 0x8000001b1a1b7210 */ /* 0x000fce0007ffe0ff */
[----:B------:R-:W1:Y:S01]  /*02f0*/  I2F.F64 R26, R27 ;  /* 0x0000001b001a7312 */ /* 0x000e620000201c00 */
[----:B0-----:R-:W-:Y:S02]  /*0300*/  DFMA R4, R14, R6, R22 ;  /* 0x000000060e04722b */ /* 0x001fe40000000016 */
[----:B-1----:R-:W-:Y:S01]  /*0310*/  DFMA R6, R16, R26, R20 ;  /* 0x0000001a1006722b */ /* 0x002fe20000000014 */
[----:B------:R-:W-:Y:S02]  /*0320*/  IMAD.MOV.U32 R26, RZ, RZ, R2 ;  /* 0x000000ffff1a7224 */ /* 0x000fe400078e0002 */
[----:B------:R-:W-:-:S04]  /*0330*/  IMAD.MOV.U32 R27, RZ, RZ, R3 ;  /* 0x000000ffff1b7224 */ /* 0x000fc800078e0003 */
[----:B------:R0:W-:Y:S02]  /*0340*/  STL.128 [R31], R4 ;  /* 0x000000041f007387 */ /* 0x0001e40000100c00 */
[----:B0-----:R-:W-:Y:S02]  /*0350*/  IMAD.MOV.U32 R4, RZ, RZ, R12 ;  /* 0x000000ffff047224 */ /* 0x001fe400078e000c */
[----:B------:R-:W-:Y:S01]  /*0360*/  IMAD.MOV.U32 R5, RZ, RZ, R13 ;  /* 0x000000ffff057224 */ /* 0x000fe200078e000d */
[----:B------:R-:W-:Y:S06]  /*0370*/  BRA.U UP0, `(.L_x_1) ;  /* 0x0000000100247547 */ /* 0x000fec000b800000 */
[----:B------:R-:W-:-:S07]  /*0380*/  MOV R0, 0x3a0 ;  /* 0x000003a000007802 */ /* 0x000fce0000000f00 */
[----:B------:R-:W-:Y:S05]  /*0390*/  CALL.REL.NOINC `($_Z11boostKernelIJXadL_Z2f1PdEEXadL_Z2f2S0_EEEEvS0_iS0_S0_$_Z2f1Pd) ;  /* 0x0000000400fc7944 */ /* 0x000fea0003c00000 */
[----:B------:R-:W-:-:S07]  /*03a0*/  MOV R30, 0x3c0 ;  /* 0x000003c0001e7802 */ /* 0x000fce0000000f00 */
[----:B------:R-:W-:Y:S05]  /*03b0*/  CALL.REL.NOINC `($_Z11boostKernelIJXadL_Z2f1PdEEXadL_Z2f2S0_EEEEvS0_iS0_S0_$_Z2f2Pd) ;  /* 0x0000000800247944 */ /* 0x000fea0003c00000 */
[----:B------:R-:W-:Y:S01]  /*03c0*/  IMAD.MOV.U32 R10, RZ, RZ, R12 ;  /* 0x000000ffff0a7224 */ /* 0x000fe200078e000c */
[----:B------:R-:W-:Y:S01]  /*03d0*/  MOV R11, R13 ;  /* 0x0000000d000b7202 */ /* 0x000fe20000000f00 */
[----:B------:R-:W-:Y:S02]  /*03e0*/  IMAD.MOV.U32 R8, RZ, RZ, R2 ;  /* 0x000000ffff087224 */ /* 0x000fe400078e0002 */
[----:B------:R-:W-:Y:S01]  /*03f0*/  IMAD.MOV.U32 R9, RZ, RZ, R3 ;  /* 0x000000ffff097224 */ /* 0x000fe200078e0003 */
[----:B------:R-:W-:Y:S06]  /*0400*/  BRA `(.L_x_2) ;  /* 0x0000000000587947 */ /* 0x000fec0003800000 */
.L_x_1:
[----:B------:R-:W-:-:S07]  /*0410*/  MOV R0, 0x430 ;  /* 0x0000043000007802 */ /* 0x000fce0000000f00 */
[----:B------:R-:W-:Y:S05]  /*0420*/  CALL.REL.NOINC `($_Z11boostKernelIJXadL_Z2f1PdEEXadL_Z2f2S0_EEEEvS0_iS0_S0_$_Z2f1Pd) ;  /* 0x0000000400d87944 */ /* 0x000fea0003c00000 */
[----:B------:R-:W-:Y:S01]  /*0430*/  IMAD.MOV.U32 R2, RZ, RZ, R12 ;  /* 0x000000ffff027224 */ /* 0x000fe200078e000c */
[----:B------:R-:W-:Y:S01]  /*0440*/  MOV R30, 0x4f0 ;  /* 0x000004f0001e7802 */ /* 0x000fe20000000f00 */
[----:B------:R-:W-:-:S06]  /*0450*/  IMAD.MOV.U32 R3, RZ, RZ, R13 ;  /* 0x000000ffff037224 */ /* 0x000fcc00078e000d */
[--C-:B------:R-:W-:Y:S02]  /*0460*/  DSETP.GEU.AND P1, PT, R4, R2.reuse, PT ;  /* 0x000000020400722a */ /* 0x100fe40003f2e000 */
[----:B------:R-:W-:-:S04]  /*0470*/  DSETP.GT.AND P0, PT, R10, R2, PT ;  /* 0x000000020a00722a */ /* 0x000fc80003f04000 */
[C---:B------:R-:W-:Y:S02]  /*0480*/  FSEL R0, R12.reuse, R4, !P1 ;  /* 0x000000040c007208 */ /* 0x040fe40004800000 */
[C---:B------:R-:W-:Y:S02]  /*0490*/  FSEL R5, R13.reuse, R5, !P1 ;  /* 0x000000050d057208 */ /* 0x040fe40004800000 */
[----:B------:R-:W-:Y:S01]  /*04a0*/  FSEL R10, R12, R10, P0 ;  /* 0x0000000a0c0a7208 */ /* 0x000fe20000000000 */
[----:B------:R-:W-:Y:S01]  /*04b0*/  IMAD.MOV.U32 R12, RZ, RZ, R0 ;  /* 0x000000ffff0c7224 */ /* 0x000fe200078e0000 */
[----:B------:R-:W-:Y:S01]  /*04c0*/  FSEL R11, R13, R11, P0 ;  /* 0x0000000b0d0b7208 */ /* 0x000fe20000000000 */
[----:B------:R-:W-:-:S07]  /*04d0*/  IMAD.MOV.U32 R13, RZ, RZ, R5 ;  /* 0x000000ffff0d7224 */ /* 0x000fce00078e0005 */
[----:B------:R-:W-:Y:S05]  /*04e0*/  CALL.REL.NOINC `($_Z11boostKernelIJXadL_Z2f1PdEEXadL_Z2f2S0_EEEEvS0_iS0_S0_$_Z2f2Pd) ;  /* 0x0000000400d87944 */ /* 0x000fea0003c00000 */
[--C-:B------:R-:W-:Y:S02]  /*04f0*/  DSETP.GT.AND P1, PT, R8, R2.reuse, PT ;  /* 0x000000020800722a */ /* 0x100fe40003f24000 */
[----:B------:R-:W-:-:S06]  /*0500*/  DSETP.GEU.AND P0, PT, R26, R2, PT ;  /* 0x000000021a00722a */ /* 0x000fcc0003f0e000 */
[----:B------:R-:W-:Y:S02]  /*0510*/  FSEL R0, R2, R26, !P0 ;  /* 0x0000001a02007208 */ /* 0x000fe40004000000 */
[----:B------:R-:W-:-:S04]  /*0520*/  FSEL R27, R3, R27, !P0 ;  /* 0x0000001b031b7208 */ /* 0x000fc80004000000 */
[----:B------:R-:W-:Y:S01]  /*0530*/  @P1 MOV R8, R2 ;  /* 0x0000000200081202 */ /* 0x000fe20000000f00 */
[----:B------:R-:W-:Y:S02]  /*0540*/  @P1 IMAD.MOV.U32 R9, RZ, RZ, R3 ;  /* 0x000000ffff091224 */ /* 0x000fe400078e0003 */
[----:B------:R-:W-:Y:S02]  /*0550*/  IMAD.MOV.U32 R2, RZ, RZ, R0 ;  /* 0x000000ffff027224 */ /* 0x000fe400078e0000 */
[----:B------:R-:W-:-:S07]  /*0560*/  IMAD.MOV.U32 R3, RZ, RZ, R27 ;  /* 0x000000ffff037224 */ /* 0x000fce00078e001b */
.L_x_2:
[----:B------:R-:W-:-:S09]  /*0570*/  UIADD3 UR4, UPT, UPT, UR4, 0x1, URZ ;  /* 0x0000000104047890 */ /* 0x000fd2000fffe0ff */
[----:B------:R-:W0:Y:S02]  /*0580*/  I2F.F64.U32 R4, UR4 ;  /* 0x0000000400047d12 */ /* 0x000e240008201800 */
[----:B0-----:R-:W-:-:S14]  /*0590*/  DSETP.GT.AND P0, PT, R24, R4, PT ;  /* 0x000000041800722a */ /* 0x001fdc0003f04000 */
[----:B------:R-:W-:Y:S05]  /*05a0*/  @P0 BRA `(.L_x_3) ;  /* 0xfffffffc00180947 */ /* 0x000fea000383ffff */
.L_x_0:
[----:B------:R-:W0:Y:S01]  /*05b0*/  S2R R0, SR_TID.X ;  /* 0x0000000000007919 */ /* 0x000e220000002100 */
[----:B------:R-:W1:Y:S01]  /*05c0*/  S2UR UR6, SR_CgaCtaId ;  /* 0x00000000000679c3 */ /* 0x000e620000008800 */
[----:B------:R-:W-:Y:S02]  /*05d0*/  UMOV UR4, 0x400 ;  /* 0x0000040000047882 */ /* 0x000fe40000000000 */
[----:B------:R-:W-:-:S05]  /*05e0*/  UIADD3 UR5, UPT, UPT, UR4, 0x800, URZ ;  /* 0x0000080004057890 */ /* 0x000fca000fffe0ff */
[----:B------:R-:W2:Y:S01]  /*05f0*/  LDC R4, c[0x0][0x360] ;  /* 0x0000d800ff047b82 */ /* 0x000ea20000000800 */
[----:B-1----:R-:W-:Y:S02]  /*0600*/  ULEA UR4, UR6, UR4, 0x18 ;  /* 0x0000000406047291 */ /* 0x002fe4000f8ec0ff */
[----:B------:R-:W-:-:S04]  /*0610*/  ULEA UR5, UR6, UR5, 0x18 ;  /* 0x0000000506057291 */ /* 0x000fc8000f8ec0ff */
[----:B0-----:R-:W-:Y:S02]  /*0620*/  LEA R5, R0, UR4, 0x3 ;  /* 0x0000000400057c11 */ /* 0x001fe4000f8e18ff */
[----:B--2---:R-:W-:Y:S02]  /*0630*/  ISETP.GE.U32.AND P0, PT, R4, 0x2, PT ;  /* 0x000000020400780c */ /* 0x004fe40003f06070 */
[----:B------:R-:W-:Y:S01]  /*0640*/  LEA R7, R0, UR5, 0x3 ;  /* 0x0000000500077c11 */ /* 0x000fe2000f8e18ff */
[----:B------:R0:W-:Y:S04]  /*0650*/  STS.64 [R5], R12 ;  /* 0x0000000c05007388 */ /* 0x0001e80000000a00 */
[----:B------:R0:W-:Y:S04]  /*0660*/  STS.64 [R7], R10 ;  /* 0x0000000a07007388 */ /* 0x0001e80000000a00 */
[----:B------:R0:W-:Y:S04]  /*0670*/  STS.64 [R5+0x400], R2 ;  /* 0x0004000205007388 */ /* 0x0001e80000000a00 */
[----:B------:R0:W-:Y:S01]  /*0680*/  STS.64 [R7+0x400], R8 ;  /* 0x0004000807007388 */ /* 0x0001e20000000a00 */
[----:B------:R-:W-:Y:S06]  /*0690*/  BAR.SYNC.DEFER_BLOCKING 0x0 ;  /* 0x0000000000007b1d */ /* 0x000fec0000010000 */
[----:B------:R-:W-:Y:S05]  /*06a0*/  @!P0 BRA `(.L_x_4) ;  /* 0x0000000000e48947 */ /* 0x000fea0003800000 */
[C---:B0-----:R-:W-:Y:S02]  /*06b0*/  IMAD R2, R4.reuse, 0x8, R5 ;  /* 0x0000000804027824 */ /* 0x041fe400078e0205 */
[----:B------:R-:W-:Y:S02]  /*06c0*/  IMAD R3, R4, 0x8, R7 ;  /* 0x0000000804037824 */ /* 0x000fe400078e0207 */
[----:B------:R-:W-:-:S07]  /*06d0*/  IMAD.MOV.U32 R6, RZ, RZ, R4 ;  /* 0x000000ffff067224 */ /* 0x000fce00078e0004 */
.L_x_7:
[----:B------:R-:W-:Y:S01]  /*06e0*/  SHF.R.U32.HI R8, RZ, 0x1, R6 ;  /* 0x00000001ff087819 */ /* 0x000fe20000011606 */
[----:B------:R-:W-:Y:S03]  /*06f0*/  BSSY.RECONVERGENT B0, `(.L_x_5) ;  /* 0x0000030000007945 */ /* 0x000fe60003800200 */
[----:B------:R-:W-:-:S13]  /*0700*/  ISETP.GE.U32.AND P0, PT, R0, R8, PT ;  /* 0x000000080000720c */ /* 0x000fda0003f06070 */
[----:B0-----:R-:W-:Y:S05]  /*0710*/  @P0 BRA `(.L_x_6) ;  /* 0x0000000000b40947 */ /* 0x001fea0003800000 */
[C---:B------:R-:W-:Y:S01]  /*0720*/  LEA R9, R8.reuse, R5, 0x3 ;  /* 0x0000000508097211 */ /* 0x040fe200078e18ff */
[----:B------:R-:W0:Y:S01]  /*0730*/  LDS.64 R10, [R5] ;  /* 0x00000000050a7984 */ /* 0x000e220000000a00 */
[----:B------:R-:W-:-:S03]  /*0740*/  IMAD R17, R8, 0x8, R7 ;  /* 0x0000000808117824 */ /* 0x000fc600078e0207 */
[----:B------:R-:W1:Y:S01]  /*0750*/  LDS.64 R12, [R9] ;  /* 0x00000000090c7984 */ /* 0x000e620000000a00 */
[----:B0-----:R-:W-:Y:S01]  /*0760*/  IMAD.MOV.U32 R14, RZ, RZ, R11 ;  /* 0x000000ffff0e7224 */ /* 0x001fe200078e000b */
[----:B-1----:R-:W-:Y:S01]  /*0770*/  DSETP.MAX.AND P0, P1, R10, R12, PT ;  /* 0x0000000c0a00722a */ /* 0x002fe2000390f000 */
[----:B------:R-:W-:-:S05]  /*0780*/  IMAD.MOV.U32 R15, RZ, RZ, R13 ;  /* 0x000000ffff0f7224 */ /* 0x000fca00078e000d */
[----:B------:R-:W-:Y:S02]  /*0790*/  FSEL R19, R14, R15, P0 ;  /* 0x0000000f0e137208 */ /* 0x000fe40000000000 */
[----:B------:R-:W-:-:S06]  /*07a0*/  SEL R10, R10, R12, P0 ;  /* 0x0000000c0a0a7207 */ /* 0x000fcc0000000000 */
[----:B------:R-:W-:-:S05]  /*07b0*/  @P1 LOP3.LUT R19, R15, 0x80000, RZ, 0xfc, !PT ;  /* 0x000800000f131812 */ /* 0x000fca00078efcff */
[----:B------:R-:W-:-:S05]  /*07c0*/  IMAD.MOV.U32 R11, RZ, RZ, R19 ;  /* 0x000000ffff0b7224 */ /* 0x000fca00078e0013 */
[----:B------:R-:W-:Y:S04]  /*07d0*/  STS.64 [R5], R10 ;  /* 0x0000000a05007388 */ /* 0x000fe80000000a00 */
[----:B------:R-:W0:Y:S04]  /*07e0*/  LDS.64 R12, [R7] ;  /* 0x00000000070c7984 */ /* 0x000e280000000a00 */
[----:B------:R-:W1:Y:S01]  /*07f0*/  LDS.64 R14, [R17] ;  /* 0x00000000110e7984 */ /* 0x000e620000000a00 */
[----:B0-----:R-:W-:Y:S01]  /*0800*/  IMAD.MOV.U32 R16, RZ, RZ, R13 ;  /* 0x000000ffff107224 */ /* 0x001fe200078e000d */
[----:B-1----:R-:W-:Y:S01]  /*0810*/  DSETP.MIN.AND P0, P1, R12, R14, PT ;  /* 0x0000000e0c00722a */ /* 0x002fe20003900000 */
[----:B------:R-:W-:-:S05]  /*0820*/  IMAD.MOV.U32 R19, RZ, RZ, R15 ;  /* 0x000000ffff137224 */ /* 0x000fca00078e000f */
[----:B------:R-:W-:Y:S02]  /*0830*/  FSEL R21, R16, R19, P0 ;  /* 0x0000001310157208 */ /* 0x000fe40000000000 */
[----:B------:R-:W-:Y:S02]  /*0840*/  SEL R12, R12, R14, P0 ;  /* 0x0000000e0c0c7207 */ /* 0x000fe40000000000 */
[----:B------:R-:W-:-:S04]  /*0850*/  LEA R14, R4, R9, 0x3 ;  /* 0x00000009040e7211 */ /* 0x000fc800078e18ff */
[----:B------:R-:W-:-:S05]  /*0860*/  @P1 LOP3.LUT R21, R19, 0x80000, RZ, 0xfc, !PT ;  /* 0x0008000013151812 */ /* 0x000fca00078efcff */
[----:B------:R-:W-:-:S05]  /*0870*/  IMAD.MOV.U32 R13, RZ, RZ, R21 ;  /* 0x000000ffff0d7224 */ /* 0x000fca00078e0015 */
[----:B------:R-:W-:Y:S04]  /*0880*/  STS.64 [R7], R12 ;  /* 0x0000000c07007388 */ /* 0x000fe80000000a00 */
[----:B------:R-:W0:Y:S04]  /*0890*/  LDS.64 R14, [R14] ;  /* 0x000000000e0e7984 */ /* 0x000e280000000a00 */
[----:B------:R-:W1:Y:S01]  /*08a0*/  LDS.64 R10, [R2] ;  /* 0x00000000020a7984 */ /* 0x000e620000000a00 */
[----:B0-----:R-:W-:Y:S01]  /*08b0*/  IMAD.MOV.U32 R16, RZ, RZ, R15 ;  /* 0x000000ffff107224 */ /* 0x001fe200078e000f */
[----:B-1----:R-:W-:Y:S01]  /*08c0*/  DSETP.MAX.AND P0, P1, R10, R14, PT ;  /* 0x0000000e0a00722a */ /* 0x002fe2000390f000 */
[----:B------:R-:W-:-:S02]  /*08d0*/  IMAD.MOV.U32 R9, RZ, RZ, R11 ;  /* 0x000000ffff097224 */ /* 0x000fc400078e000b */
[----:B------:R-:W-:Y:S02]  /*08e0*/  IMAD.MOV.U32 R11, RZ, RZ, R14 ;  /* 0x000000ffff0b7224 */ /* 0x000fe400078e000e */
[----:B------:R-:W-:Y:S01]  /*08f0*/  IMAD R15, R4, 0x8, R17 ;  /* 0x00000008040f7824 */ /* 0x000fe200078e0211 */
        /* <DEDUP_REMOVED lines=9> */
[----:B------:R-:W-:-:S05]  /*0990*/  MOV R9, R13 ;  /* 0x0000000d00097202 */ /* 0x000fca0000000f00 */
[----:B------:R-:W-:Y:S02]  /*09a0*/  FSEL R9, R9, R16, P0 ;  /* 0x0000001009097208 */ /* 0x000fe40000000000 */
[----:B------:R-:W-:-:S06]  /*09b0*/  SEL R12, R12, R14, P0 ;  /* 0x0000000e0c0c7207 */ /* 0x000fcc0000000000 */
[----:B------:R-:W-:-:S05]  /*09c0*/  @P1 LOP3.LUT R9, R16, 0x80000, RZ, 0xfc, !PT ;  /* 0x0008000010091812 */ /* 0x000fca00078efcff */
[----:B------:R-:W-:-:S05]  /*09d0*/  IMAD.MOV.U32 R13, RZ, RZ, R9 ;  /* 0x000000ffff0d7224 */ /* 0x000fca00078e0009 */
[----:B------:R0:W-:Y:S02]  /*09e0*/  STS.64 [R3], R12 ;  /* 0x0000000c03007388 */ /* 0x0001e40000000a00 */
.L_x_6:
[----:B------:R-:W-:Y:S05]  /*09f0*/  BSYNC.RECONVERGENT B0 ;  /* 0x0000000000007941 */ /* 0x000fea0003800200 */
.L_x_5:
[----:B------:R-:W-:Y:S01]  /*0a00*/  BAR.SYNC.DEFER_BLOCKING 0x0 ;  /* 0x0000000000007b1d */ /* 0x000fe20000010000 */
[----:B------:R-:W-:Y:S01]  /*0a10*/  ISETP.GT.U32.AND P0, PT, R6, 0x3, PT ;  /* 0x000000030600780c */ /* 0x000fe20003f04070 */
[----:B------:R-:W-:-:S12]  /*0a20*/  IMAD.MOV.U32 R6, RZ, RZ, R8 ;  /* 0x000000ffff067224 */ /* 0x000fd800078e0008 */
[----:B------:R-:W-:Y:S05]  /*0a30*/  @P0 BRA `(.L_x_7) ;  /* 0xfffffffc00280947 */ /* 0x000fea000383ffff */
.L_x_4:
[----:B0-----:R-:W0:Y:S01]  /*0a40*/  S2R R3, SR_CgaCtaId ;  /* 0x0000000000037919 */ /* 0x001e220000008800 */
[----:B------:R-:W-:Y:S01]  /*0a50*/  MOV R0, 0x400 ;  /* 0x0000040000007802 */ /* 0x000fe20000000f00 */
[----:B------:R-:W1:Y:S01]  /*0a60*/  LDC.64 R8, c[0x0][0x398] ;  /* 0x0000e600ff087b82 */ /* 0x000e620000000a00 */
[----:B------:R-:W-:-:S07]  /*0a70*/  LEA R12, R4, UR5, 0x3 ;  /* 0x00000005040c7c11 */ /* 0x000fce000f8e18ff */
[----:B------:R-:W-:Y:S01]  /*0a80*/  BAR.SYNC.DEFER_BLOCKING 0x0 ;  /* 0x0000000000007b1d */ /* 0x000fe20000010000 */
[----:B------:R-:W-:-:S04]  /*0a90*/  IMAD.SHL.U32 R29, R29, 0x2, RZ ;  /* 0x000000021d1d7824 */ /* 0x000fc800078e00ff */
[----:B-1----:R-:W-:Y:S01]  /*0aa0*/  IMAD.WIDE.U32 R8, R29, 0x8, R8 ;  /* 0x000000081d087825 */ /* 0x002fe200078e0008 */
[----:B------:R-:W-:Y:S01]  /*0ab0*/  LDS.64 R12, [R12] ;  /* 0x000000000c0c7984 */ /* 0x000fe20000000a00 */
[----:B0-----:R-:W-:-:S05]  /*0ac0*/  LEA R15, R3, R0, 0x18 ;  /* 0x00000000030f7211 */ /* 0x001fca00078ec0ff */
[----:B------:R-:W-:Y:S01]  /*0ad0*/  IMAD R10, R4, 0x8, R15 ;  /* 0x00000008040a7824 */ /* 0x000fe200078e020f */
[----:B------:R-:W0:Y:S01]  /*0ae0*/  LDS.64 R2, [R15] ;  /* 0x000000000f027984 */ /* 0x000e220000000a00 */
[----:B------:R-:W1:Y:S03]  /*0af0*/  LDC.64 R4, c[0x0][0x390] ;  /* 0x0000e400ff047b82 */ /* 0x000e660000000a00 */
[----:B------:R-:W2:Y:S04]  /*0b00*/  LDS.64 R6, [R15+0x800] ;  /* 0x000800000f067984 */ /* 0x000ea80000000a00 */
[----:B------:R-:W3:Y:S01]  /*0b10*/  LDS.64 R10, [R10] ;  /* 0x000000000a0a7984 */ /* 0x000ee20000000a00 */
[----:B-1----:R-:W-:-:S05]  /*0b20*/  IMAD.WIDE.U32 R4, R29, 0x8, R4 ;  /* 0x000000081d047825 */ /* 0x002fca00078e0004 */
[----:B0-----:R-:W-:Y:S04]  /*0b30*/  STG.E.64 desc[UR8][R4.64], R2 ;  /* 0x0000000204007986 */ /* 0x001fe8000c101b08 */
[----:B--2---:R-:W-:Y:S04]  /*0b40*/  STG.E.64 desc[UR8][R8.64], R6 ;  /* 0x0000000608007986 */ /* 0x004fe8000c101b08 */
[----:B---3--:R-:W-:Y:S04]  /*0b50*/  STG.E.64 desc[UR8][R4.64+0x8], R10 ;  /* 0x0000080a04007986 */ /* 0x008fe8000c101b08 */
[----:B------:R-:W-:Y:S01]  /*0b60*/  STG.E.64 desc[UR8][R8.64+0x8], R12 ;  /* 0x0000080c08007986 */ /* 0x000fe2000c101b08 */
[----:B------:R-:W-:Y:S06]  /*0b70*/  BAR.SYNC.DEFER_BLOCKING 0x0 ;  /* 0x0000000000007b1d */ /* 0x000fec0000010000 */
[----:B------:R-:W-:Y:S05]  /*0b80*/  EXIT ;  /* 0x000000000000794d */ /* 0x000fea0003800000 */
        .type           $_Z11boostKernelIJXadL_Z2f1PdEEXadL_Z2f2S0_EEEEvS0_iS0_S0_$_Z2f1Pd,@function
        .size           $_Z11boostKernelIJXadL_Z2f1PdEEXadL_Z2f2S0_EEEEvS0_iS0_S0_$_Z2f1Pd,($_Z11boostKernelIJXadL_Z2f1PdEEXadL_Z2f2S0_EEEEvS0_iS0_S0_$_Z2f2Pd - $_Z11boostKernelIJXadL_Z2f1PdEEXadL_Z2f2S0_EEEEvS0_iS0_S0_$_Z2f1Pd)
$_Z11boostKernelIJXadL_Z2f1PdEEXadL_Z2f2S0_EEEEvS0_iS0_S0_$_Z2f1Pd:
[----:B------:R-:W0:Y:S02]  /*0b90*/  LDCU UR5, c[0x0][0x2f8] ;  /* 0x00005f00ff0577ac */ /* 0x000e240008000800 */
[----:B0-----:R-:W-:-:S05]  /*0ba0*/  VIADD R30, R28, -UR5 ;  /* 0x800000051c1e7c36 */ /* 0x001fca0008000000 */
[----:B------:R-:W2:Y:S04]  /*0bb0*/  LDL.64 R6, [R30+0x8] ;  /* 0x000008001e067983 */ /* 0x000ea80000100a00 */
[----:B------:R-:W3:Y:S01]  /*0bc0*/  LDL.64 R2, [R30] ;  /* 0x000000001e027983 */ /* 0x000ee20000100a00 */
[----:B--2---:R-:W-:Y:S02]  /*0bd0*/  DADD R6, R6, -15 ;  /* 0xc02e000006067429 */ /* 0x004fe40000000000 */
[----:B---3--:R-:W-:-:S06]  /*0be0*/  DADD R2, R2, -15 ;  /* 0xc02e000002027429 */ /* 0x008fcc0000000000 */
[----:B------:R-:W-:-:S08]  /*0bf0*/  DMUL R6, R6, R6 ;  /* 0x0000000606067228 */ /* 0x000fd00000000000 */
[----:B------:R-:W-:Y:S01]  /*0c00*/  DFMA R6, R2, R2, R6 ;  /* 0x000000020206722b */ /* 0x000fe20000000006 */
[----:B------:R-:W-:Y:S01]  /*0c10*/  MOV R2, R0 ;  /* 0x0000000000027202 */ /* 0x000fe20000000f00 */
[----:B------:R-:W-:-:S06]  /*0c20*/  IMAD.MOV.U32 R3, RZ, RZ, 0x0 ;  /* 0x00000000ff037424 */ /* 0x000fcc00078e00ff */
[----:B------:R-:W-:Y:S01]  /*0c30*/  DADD R12, R6, -100 ;  /* 0xc0590000060c7429 */ /* 0x000fe20000000000 */
[----:B------:R-:W-:Y:S10]  /*0c40*/  RET.REL.NODEC R2 `(_Z11boostKernelIJXadL_Z2f1PdEEXadL_Z2f2S0_EEEEvS0_iS0_S0_) ;  /* 0xfffffff002ec7950 */ /* 0x000ff40003c3ffff */
        .type           $_Z11boostKernelIJXadL_Z2f1PdEEXadL_Z2f2S0_EEEEvS0_iS0_S0_$_Z2f2Pd,@function
        .size           $_Z11boostKernelIJXadL_Z2f1PdEEXadL_Z2f2S0_EEEEvS0_iS0_S0_$_Z2f2Pd,($_Z11boostKernelIJXadL_Z2f1PdEEXadL_Z2f2S0_EEEEvS0_iS0_S0_$__internal_accurate_pow - $_Z11boostKernelIJXadL_Z2f1PdEEXadL_Z2f2S0_EEEEvS0_iS0_S0_$_Z2f2Pd)
$_Z11boostKernelIJXadL_Z2f1PdEEXadL_Z2f2S0_EEEEvS0_iS0_S0_$_Z2f2Pd:
[----:B------:R-:W0:Y:S02]  /*0c50*/  LDCU UR5, c[0x0][0x2f8] ;  /* 0x00005f00ff0577ac */ /* 0x000e240008000800 */
[----:B0-----:R-:W-:-:S05]  /*0c60*/  VIADD R33, R28, -UR5 ;  /* 0x800000051c217c36 */ /* 0x001fca0008000000 */
[----:B------:R-:W2:Y:S01]  /*0c70*/  LDL.64 R6, [R33] ;  /* 0x0000000021067983 */ /* 0x000ea20000100a00 */
[----:B------:R-:W0:Y:S01]  /*0c80*/  LDCU.64 UR10, c[0x0][0x358] ;  /* 0x00006b00ff0a77ac */ /* 0x000e220008000a00 */
[----:B------:R-:W-:Y:S01]  /*0c90*/  BSSY.RECONVERGENT B0, `(.L_x_8) ;  /* 0x0000042000007945 */ /* 0x000fe20003800200 */
[----:B------:R-:W-:Y:S01]  /*0ca0*/  VIADD R5, R1, 0x10 ;  /* 0x0000001001057836 */ /* 0x000fe20000000000 */
[----:B--2---:R-:W1:Y:S02]  /*0cb0*/  F2F.F32.F64 R31, R6 ;  /* 0x00000006001f7310 */ /* 0x004e640000301000 */
[C---:B-1----:R-:W-:Y:S01]  /*0cc0*/  FMUL R4, R31.reuse, 0.63661974668502807617 ;  /* 0x3f22f9831f047820 */ /* 0x042fe20000400000 */
[----:B------:R-:W-:-:S05]  /*0cd0*/  FSETP.GE.AND P0, PT, |R31|, 105615, PT ;  /* 0x47ce47801f00780b */ /* 0x000fca0003f06200 */
[----:B------:R-:W1:Y:S02]  /*0ce0*/  F2I.NTZ R4, R4 ;  /* 0x0000000400047305 */ /* 0x000e640000203100 */
[----:B-1----:R-:W-:-:S05]  /*0cf0*/  I2FP.F32.S32 R2, R4 ;  /* 0x0000000400027245 */ /* 0x002fca0000201400 */
[----:B------:R-:W-:-:S04]  /*0d00*/  FFMA R3, R2, -1.5707962512969970703, R31 ;  /* 0xbfc90fda02037823 */ /* 0x000fc8000000001f */
[----:B------:R-:W-:-:S04]  /*0d10*/  FFMA R3, R2, -7.5497894158615963534e-08, R3 ;  /* 0xb3a2216802037823 */ /* 0x000fc80000000003 */
[----:B------:R-:W-:Y:S01]  /*0d20*/  FFMA R2, R2, -5.3903029534742383927e-15, R3 ;  /* 0xa7c234c502027823 */ /* 0x000fe20000000003 */
[----:B0-----:R-:W-:Y:S06]  /*0d30*/  @!P0 BRA `(.L_x_9) ;  /* 0x0000000000dc8947 */ /* 0x001fec0003800000 */
[----:B------:R-:W-:-:S13]  /*0d40*/  FSETP.NEU.AND P0, PT, |R31|, +INF , PT ;  /* 0x7f8000001f00780b */ /* 0x000fda0003f0d200 */
[----:B------:R-:W-:Y:S01]  /*0d50*/  @!P0 FMUL R2, RZ, R31 ;  /* 0x0000001fff028220 */ /* 0x000fe20000400000 */
[----:B------:R-:W-:Y:S01]  /*0d60*/  @!P0 IMAD.MOV.U32 R4, RZ, RZ, RZ ;  /* 0x000000ffff048224 */ /* 0x000fe200078e00ff */
[----:B------:R-:W-:Y:S06]  /*0d70*/  @!P0 BRA `(.L_x_9) ;  /* 0x0000000000cc8947 */ /* 0x000fec0003800000 */
[----:B------:R-:W-:Y:S01]  /*0d80*/  IMAD.SHL.U32 R0, R31, 0x100, RZ ;  /* 0x000001001f007824 */ /* 0x000fe200078e00ff */
[----:B------:R-:W-:Y:S01]  /*0d90*/  MOV R7, R5 ;  /* 0x0000000500077202 */ /* 0x000fe20000000f00 */
[----:B------:R-:W-:Y:S01]  /*0da0*/  IMAD.MOV.U32 R6, RZ, RZ, RZ ;  /* 0x000000ffff067224 */ /* 0x000fe200078e00ff */
[----:B------:R-:W0:Y:S02]  /*0db0*/  LDCU.64 UR12, c[0x4][URZ] ;  /* 0x01000000ff0c77ac */ /* 0x000e240008000a00 */
[----:B------:R-:W-:Y:S01]  /*0dc0*/  LOP3.LUT R37, R0, 0x80000000, RZ, 0xfc, !PT ;  /* 0x8000000000257812 */ /* 0x000fe200078efcff */
[----:B------:R-:W-:Y:S01]  /*0dd0*/  UMOV UR6, URZ ;  /* 0x000000ff00067c82 */ /* 0x000fe20008000000 */
[----:B------:R-:W-:-:S05]  /*0de0*/  UMOV UR5, URZ ;  /* 0x000000ff00057c82 */ /* 0x000fca0008000000 */
.L_x_10:
[----:B0-----:R-:W-:Y:S02]  /*0df0*/  IMAD.U32 R34, RZ, RZ, UR12 ;  /* 0x0000000cff227e24 */ /* 0x001fe4000f8e00ff */
[----:B------:R-:W-:-:S05]  /*0e00*/  IMAD.U32 R35, RZ, RZ, UR13 ;  /* 0x0000000dff237e24 */ /* 0x000fca000f8e00ff */
[----:B------:R-:W2:Y:S01]  /*0e10*/  LDG.E.CONSTANT R2, desc[UR10][R34.64] ;  /* 0x0000000a22027981 */ /* 0x000ea2000c1e9900 */
[----:B------:R-:W-:Y:S02]  /*0e20*/  UIADD3 UR12, UP0, UPT, UR12, 0x4, URZ ;  /* 0x000000040c0c7890 */ /* 0x000fe4000ff1e0ff */
[----:B------:R-:W-:Y:S02]  /*0e30*/  UIADD3 UR5, UPT, UPT, UR5, 0x1, URZ ;  /* 0x0000000105057890 */ /* 0x000fe4000fffe0ff */
[----:B------:R-:W-:Y:S02]  /*0e40*/  UIADD3.X UR13, UPT, UPT, URZ, UR13, URZ, UP0, !UPT ;  /* 0x0000000dff0d7290 */ /* 0x000fe400087fe4ff */
[----:B------:R-:W-:Y:S01]  /*0e50*/  UISETP.NE.AND UP0, UPT, UR5, 0x6, UPT ;  /* 0x000000060500788c */ /* 0x000fe2000bf05270 */
[----:B--2---:R-:W-:-:S03]  /*0e60*/  IMAD.WIDE.U32 R2, R2, R37, RZ ;  /* 0x0000002502027225 */ /* 0x004fc600078e00ff */
[----:B------:R-:W-:-:S04]  /*0e70*/  IADD3 R0, P0, PT, R2, R6, RZ ;  /* 0x0000000602007210 */ /* 0x000fc80007f1e0ff */
[----:B------:R-:W-:Y:S01]  /*0e80*/  IADD3.X R6, PT, PT, R3, UR6, RZ, P0, !PT ;  /* 0x0000000603067c10 */ /* 0x000fe200087fe4ff */
[----:B------:R0:W-:Y:S02]  /*0e90*/  STL [R7], R0 ;  /* 0x0000000007007387 */ /* 0x0001e40000100800 */
[----:B0-----:R-:W-:Y:S01]  /*0ea0*/  VIADD R7, R7, 0x4 ;  /* 0x0000000407077836 */ /* 0x001fe20000000000 */
[----:B------:R-:W-:Y:S06]  /*0eb0*/  BRA.U UP0, `(.L_x_10) ;  /* 0xfffffffd00cc7547 */ /* 0x000fec000b83ffff */
[----:B------:R-:W-:Y:S01]  /*0ec0*/  SHF.R.U32.HI R4, RZ, 0x17, R31 ;  /* 0x00000017ff047819 */ /* 0x000fe2000001161f */
[----:B------:R0:W-:Y:S03]  /*0ed0*/  STL [R1+0x28], R6 ;  /* 0x0000280601007387 */ /* 0x0001e60000100800 */
[C---:B------:R-:W-:Y:S02]  /*0ee0*/  LOP3.LUT R0, R4.reuse, 0xe0, RZ, 0xc0, !PT ;  /* 0x000000e004007812 */ /* 0x040fe400078ec0ff */
[----:B------:R-:W-:-:S03]  /*0ef0*/  LOP3.LUT P0, RZ, R4, 0x1f, RZ, 0xc0, !PT ;  /* 0x0000001f04ff7812 */ /* 0x000fc6000780c0ff */
[----:B------:R-:W-:-:S05]  /*0f00*/  VIADD R0, R0, 0xffffff80 ;  /* 0xffffff8000007836 */ /* 0x000fca0000000000 */
[----:B------:R-:W-:-:S05]  /*0f10*/  SHF.R.U32.HI R0, RZ, 0x5, R0 ;  /* 0x00000005ff007819 */ /* 0x000fca0000011600 */
[----:B------:R-:W-:-:S05]  /*0f20*/  IMAD R32, R0, -0x4, R5 ;  /* 0xfffffffc00207824 */ /* 0x000fca00078e0205 */
[----:B------:R-:W2:Y:S04]  /*0f30*/  LDL R0, [R32+0x18] ;  /* 0x0000180020007983 */ /* 0x000ea80000100800 */
[----:B------:R-:W2:Y:S04]  /*0f40*/  LDL R3, [R32+0x14] ;  /* 0x0000140020037983 */ /* 0x000ea80000100800 */
[----:B------:R-:W3:Y:S01]  /*0f50*/  @P0 LDL R2, [R32+0x10] ;  /* 0x0000100020020983 */ /* 0x000ee20000100800 */
[----:B------:R-:W-:Y:S01]  /*0f60*/  LOP3.LUT R4, R4, 0x1f, RZ, 0xc0, !PT ;  /* 0x0000001f04047812 */ /* 0x000fe200078ec0ff */
[----:B------:R-:W-:Y:S01]  /*0f70*/  UMOV UR6, 0x54442d19 ;  /* 0x54442d1900067882 */ /* 0x000fe20000000000 */
[----:B------:R-:W-:-:S02]  /*0f80*/  UMOV UR7, 0x3bf921fb ;  /* 0x3bf921fb00077882 */ /* 0x000fc40000000000 */
[-C--:B--2---:R-:W-:Y:S02]  /*0f90*/  @P0 SHF.L.W.U32.HI R0, R3, R4.reuse, R0 ;  /* 0x0000000403000219 */ /* 0x084fe40000010e00 */
[----:B---3--:R-:W-:Y:S02]  /*0fa0*/  @P0 SHF.L.W.U32.HI R3, R2, R4, R3 ;  /* 0x0000000402030219 */ /* 0x008fe40000010e03 */
[--C-:B------:R-:W-:Y:S02]  /*0fb0*/  SHF.R.U32.HI R35, RZ, 0x1e, R0.reuse ;  /* 0x0000001eff237819 */ /* 0x100fe40000011600 */
[C---:B------:R-:W-:Y:S01]  /*0fc0*/  SHF.L.W.U32.HI R4, R3.reuse, 0x2, R0 ;  /* 0x0000000203047819 */ /* 0x040fe20000010e00 */
[----:B------:R-:W-:Y:S01]  /*0fd0*/  IMAD.SHL.U32 R3, R3, 0x4, RZ ;  /* 0x0000000403037824 */ /* 0x000fe200078e00ff */
[----:B------:R-:W-:Y:S02]  /*0fe0*/  ISETP.GE.AND P0, PT, R31, RZ, PT ;  /* 0x000000ff1f00720c */ /* 0x000fe40003f06270 */
[----:B------:R-:W-:-:S02]  /*0ff0*/  SHF.R.S32.HI R7, RZ, 0x1f, R4 ;  /* 0x0000001fff077819 */ /* 0x000fc40000011404 */
[C---:B------:R-:W-:Y:S02]  /*1000*/  LOP3.LUT R31, R4.reuse, R31, RZ, 0x3c, !PT ;  /* 0x0000001f041f7212 */ /* 0x040fe400078e3cff */
[C---:B------:R-:W-:Y:S02]  /*1010*/  LOP3.LUT R2, R7.reuse, R3, RZ, 0x3c, !PT ;  /* 0x0000000307027212 */ /* 0x040fe400078e3cff */
[----:B------:R-:W-:Y:S02]  /*1020*/  LOP3.LUT R3, R7, R4, RZ, 0x3c, !PT ;  /* 0x0000000407037212 */ /* 0x000fe400078e3cff */
[----:B------:R-:W-:Y:S02]  /*1030*/  LEA.HI R4, R4, R35, RZ, 0x1 ;  /* 0x0000002304047211 */ /* 0x000fe400078f08ff */
[----:B------:R-:W-:Y:S02]  /*1040*/  ISETP.GE.AND P1, PT, R31, RZ, PT ;  /* 0x000000ff1f00720c */ /* 0x000fe40003f26270 */
[----:B------:R-:W0:Y:S01]  /*1050*/  I2F.F64.S64 R2, R2 ;  /* 0x0000000200027312 */ /* 0x000e220000301c00 */
[----:B------:R-:W-:-:S05]  /*1060*/  IMAD.MOV R0, RZ, RZ, -R4 ;  /* 0x000000ffff007224 */ /* 0x000fca00078e0a04 */
[----:B------:R-:W-:Y:S01]  /*1070*/  @!P0 MOV R4, R0 ;  /* 0x0000000000048202 */ /* 0x000fe20000000f00 */
[----:B0-----:R-:W-:-:S10]  /*1080*/  DMUL R6, R2, UR6 ;  /* 0x0000000602067c28 */ /* 0x001fd40008000000 */
[----:B------:R-:W0:Y:S02]  /*1090*/  F2F.F32.F64 R6, R6 ;  /* 0x0000000600067310 */ /* 0x000e240000301000 */
[----:B0-----:R-:W-:-:S07]  /*10a0*/  FSEL R2, -R6, R6, !P1 ;  /* 0x0000000606027208 */ /* 0x001fce0004800100 */
.L_x_9:
[----:B------:R-:W-:Y:S05]  /*10b0*/  BSYNC.RECONVERGENT B0 ;  /* 0x0000000000007941 */ /* 0x000fea0003800200 */
.L_x_8:
[----:B------:R-:W2:Y:S01]  /*10c0*/  LDL.64 R32, [R33+0x8] ;  /* 0x0000080021207983 */ /* 0x000ea20000100a00 */
[----:B------:R-:W-:Y:S01]  /*10d0*/  LOP3.LUT R3, R4, 0x1, RZ, 0xc0, !PT ;  /* 0x0000000104037812 */ /* 0x000fe200078ec0ff */
[----:B------:R-:W-:Y:S02]  /*10e0*/  IMAD.MOV.U32 R31, RZ, RZ, 0x37cbac00 ;  /* 0x37cbac00ff1f7424 */ /* 0x000fe400078e00ff */
[----:B------:R-:W-:Y:S01]  /*10f0*/  FMUL R6, R2, R2 ;  /* 0x0000000202067220 */ /* 0x000fe20000400000 */
[----:B------:R-:W-:Y:S01]  /*1100*/  LOP3.LUT P0, RZ, R4, 0x2, RZ, 0xc0, !PT ;  /* 0x0000000204ff7812 */ /* 0x000fe2000780c0ff */
[----:B------:R-:W-:Y:S01]  /*1110*/  BSSY.RECONVERGENT B0, `(.L_x_11) ;  /* 0x000004e000007945 */ /* 0x000fe20003800200 */
[----:B------:R-:W-:Y:S01]  /*1120*/  ISETP.NE.U32.AND P1, PT, R3, 0x1, PT ;  /* 0x000000010300780c */ /* 0x000fe20003f25070 */
[----:B------:R-:W-:Y:S01]  /*1130*/  FFMA R7, R6, R31, -0.0013887860113754868507 ;  /* 0xbab607ed06077423 */ /* 0x000fe2000000001f */
[----:B------:R-:W-:-:S04]  /*1140*/  IMAD.MOV.U32 R3, RZ, RZ, 0x3d2aaabb ;  /* 0x3d2aaabbff037424 */ /* 0x000fc800078e00ff */
[----:B------:R-:W-:Y:S02]  /*1150*/  FSEL R7, R7, -0.00019574658654164522886, !P1 ;  /* 0xb94d415307077808 */ /* 0x000fe40004800000 */
[----:B------:R-:W-:-:S05]  /*1160*/  FSEL R3, R3, 0.0083327032625675201416, !P1 ;  /* 0x3c0885e403037808 */ /* 0x000fca0004800000 */
[----:B------:R-:W-:Y:S01]  /*1170*/  FFMA R3, R6, R7, R3 ;  /* 0x0000000706037223 */ /* 0x000fe20000000003 */
[----:B--2---:R0:W1:Y:S02]  /*1180*/  F2F.F32.F64 R32, R32 ;  /* 0x0000002000207310 */ /* 0x0040640000301000 */
[----:B0-----:R-:W-:Y:S02]  /*1190*/  IMAD.MOV.U32 R33, RZ, RZ, 0x3effffff ;  /* 0x3effffffff217424 */ /* 0x001fe400078e00ff */
[----:B-1----:R-:W-:-:S03]  /*11a0*/  FMUL R0, R32, 0.63661974668502807617 ;  /* 0x3f22f98320007820 */ /* 0x002fc60000400000 */
[----:B------:R-:W-:Y:S02]  /*11b0*/  FSEL R7, -R33, -0.16666662693023681641, !P1 ;  /* 0xbe2aaaa821077808 */ /* 0x000fe40004800100 */
[----:B------:R-:W-:Y:S02]  /*11c0*/  FSEL R33, R2, 1, P1 ;  /* 0x3f80000002217808 */ /* 0x000fe40000800000 */
[----:B------:R-:W-:Y:S01]  /*11d0*/  FSETP.GE.AND P1, PT, |R32|, 105615, PT ;  /* 0x47ce47802000780b */ /* 0x000fe20003f26200 */
[----:B------:R-:W0:Y:S01]  /*11e0*/  F2I.NTZ R0, R0 ;  /* 0x0000000000007305 */ /* 0x000e220000203100 */
[C---:B------:R-:W-:Y:S01]  /*11f0*/  FFMA R3, R6.reuse, R3, R7 ;  /* 0x0000000306037223 */ /* 0x040fe20000000007 */
[----:B------:R-:W-:-:S04]  /*1200*/  FFMA R6, R6, R33, RZ ;  /* 0x0000002106067223 */ /* 0x000fc800000000ff */
[----:B------:R-:W-:-:S04]  /*1210*/  FFMA R33, R6, R3, R33 ;  /* 0x0000000306217223 */ /* 0x000fc80000000021 */
[----:B------:R-:W-:Y:S01]  /*1220*/  @P0 FADD R33, RZ, -R33 ;  /* 0x80000021ff210221 */ /* 0x000fe20000000000 */
[----:B0-----:R-:W-:-:S05]  /*1230*/  I2FP.F32.S32 R35, R0 ;  /* 0x0000000000237245 */ /* 0x001fca0000201400 */
[----:B------:R-:W-:-:S04]  /*1240*/  FFMA R2, R35, -1.5707962512969970703, R32 ;  /* 0xbfc90fda23027823 */ /* 0x000fc80000000020 */
[----:B------:R-:W-:-:S04]  /*1250*/  FFMA R2, R35, -7.5497894158615963534e-08, R2 ;  /* 0xb3a2216823027823 */ /* 0x000fc80000000002 */
[----:B------:R-:W-:Y:S01]  /*1260*/  FFMA R35, R35, -5.3903029534742383927e-15, R2 ;  /* 0xa7c234c523237823 */ /* 0x000fe20000000002 */
[----:B------:R-:W-:Y:S06]  /*1270*/  @!P1 BRA `(.L_x_12) ;  /* 0x0000000000dc9947 */ /* 0x000fec0003800000 */
        /* <DEDUP_REMOVED lines=11> */
.L_x_13:
        /* <DEDUP_REMOVED lines=28> */
[----:B------:R-:W-:Y:S02]  /*14f0*/  ISETP.GE.AND P0, PT, R32, RZ, PT ;  /* 0x000000ff2000720c */ /* 0x000fe40003f06270 */
[C-C-:B------:R-:W-:Y:S01]  /*1500*/  SHF.L.W.U32.HI R5, R3.reuse, 0x2, R0.reuse ;  /* 0x0000000203057819 */ /* 0x140fe20000010e00 */
[----:B------:R-:W-:Y:S01]  /*1510*/  IMAD.SHL.U32 R3, R3, 0x4, RZ ;  /* 0x0000000403037824 */ /* 0x000fe200078e00ff */
[----:B------:R-:W-:Y:S02]  /*1520*/  SHF.R.U32.HI R0, RZ, 0x1e, R0 ;  /* 0x0000001eff007819 */ /* 0x000fe40000011600 */
[----:B------:R-:W-:-:S02]  /*1530*/  SHF.R.S32.HI R6, RZ, 0x1f, R5 ;  /* 0x0000001fff067819 */ /* 0x000fc40000011405 */
[C---:B------:R-:W-:Y:S02]  /*1540*/  LEA.HI R0, R5.reuse, R0, RZ, 0x1 ;  /* 0x0000000005007211 */ /* 0x040fe400078f08ff */
[C---:B------:R-:W-:Y:S02]  /*1550*/  LOP3.LUT R2, R6.reuse, R3, RZ, 0x3c, !PT ;  /* 0x0000000306027212 */ /* 0x040fe400078e3cff */
[----:B------:R-:W-:Y:S01]  /*1560*/  LOP3.LUT R3, R6, R5, RZ, 0x3c, !PT ;  /* 0x0000000506037212 */ /* 0x000fe200078e3cff */
[----:B0-----:R-:W-:Y:S01]  /*1570*/  IMAD.MOV R4, RZ, RZ, -R0 ;  /* 0x000000ffff047224 */ /* 0x001fe200078e0a00 */
[----:B------:R-:W-:-:S04]  /*1580*/  LOP3.LUT R32, R5, R32, RZ, 0x3c, !PT ;  /* 0x0000002005207212 */ /* 0x000fc800078e3cff */
[----:B------:R-:W0:Y:S01]  /*1590*/  I2F.F64.S64 R2, R2 ;  /* 0x0000000200027312 */ /* 0x000e220000301c00 */
[----:B------:R-:W-:Y:S02]  /*15a0*/  ISETP.GE.AND P1, PT, R32, RZ, PT ;  /* 0x000000ff2000720c */ /* 0x000fe40003f26270 */
[----:B------:R-:W-:Y:S01]  /*15b0*/  @!P0 MOV R0, R4 ;  /* 0x0000000400008202 */ /* 0x000fe20000000f00 */
[----:B0-----:R-:W-:-:S10]  /*15c0*/  DMUL R6, R2, UR6 ;  /* 0x0000000602067c28 */ /* 0x001fd40008000000 */
[----:B------:R-:W0:Y:S02]  /*15d0*/  F2F.F32.F64 R6, R6 ;  /* 0x0000000600067310 */ /* 0x000e240000301000 */
[----:B0-----:R-:W-:-:S07]  /*15e0*/  FSEL R35, -R6, R6, !P1 ;  /* 0x0000000606237208 */ /* 0x001fce0004800100 */
.L_x_12:
[----:B------:R-:W-:Y:S05]  /*15f0*/  BSYNC.RECONVERGENT B0 ;  /* 0x0000000000007941 */ /* 0x000fea0003800200 */
.L_x_11:
[C---:B------:R-:W-:Y:S01]  /*1600*/  LOP3.LUT R3, R0.reuse, 0x1, RZ, 0xc0, !PT ;  /* 0x0000000100037812 */ /* 0x040fe200078ec0ff */
[----:B------:R-:W-:Y:S01]  /*1610*/  FMUL R2, R35, R35 ;  /* 0x0000002323027220 */ /* 0x000fe20000400000 */
[----:B------:R-:W-:Y:S02]  /*1620*/  VIADD R0, R0, 0x1 ;  /* 0x0000000100007836 */ /* 0x000fe40000000000 */
[----:B------:R-:W-:Y:S01]  /*1630*/  ISETP.NE.U32.AND P0, PT, R3, 0x1, PT ;  /* 0x000000010300780c */ /* 0x000fe20003f05070 */
[----:B------:R-:W-:Y:S01]  /*1640*/  FFMA R31, R2, R31, -0.0013887860113754868507 ;  /* 0xbab607ed021f7423 */ /* 0x000fe2000000001f */
[----:B------:R-:W-:Y:S01]  /*1650*/  IMAD.MOV.U32 R3, RZ, RZ, 0x3c0885e4 ;  /* 0x3c0885e4ff037424 */ /* 0x000fe200078e00ff */
[----:B------:R-:W-:Y:S01]  /*1660*/  LOP3.LUT P1, RZ, R0, 0x2, RZ, 0xc0, !PT ;  /* 0x0000000200ff7812 */ /* 0x000fe2000782c0ff */
[----:B------:R-:W-:Y:S01]  /*1670*/  IMAD.MOV.U32 R4, RZ, RZ, 0x3e2aaaa8 ;  /* 0x3e2aaaa8ff047424 */ /* 0x000fe200078e00ff */
[----:B------:R-:W-:Y:S02]  /*1680*/  FSEL R0, R35, 1, !P0 ;  /* 0x3f80000023007808 */ /* 0x000fe40004000000 */
[----:B------:R-:W-:-:S02]  /*1690*/  FSEL R31, R31, -0.00019574658654164522886, P0 ;  /* 0xb94d41531f1f7808 */ /* 0x000fc40000000000 */
[----:B------:R-:W-:Y:S02]  /*16a0*/  FSEL R3, R3, 0.041666727513074874878, !P0 ;  /* 0x3d2aaabb03037808 */ /* 0x000fe40004000000 */
[----:B------:R-:W-:-:S03]  /*16b0*/  FSEL R4, -R4, -0.4999999701976776123, !P0 ;  /* 0xbeffffff04047808 */ /* 0x000fc60004000100 */
[C---:B------:R-:W-:Y:S01]  /*16c0*/  FFMA R31, R2.reuse, R31, R3 ;  /* 0x0000001f021f7223 */ /* 0x040fe20000000003 */
[----:B------:R-:W-:-:S03]  /*16d0*/  FFMA R3, R2, R0, RZ ;  /* 0x0000000002037223 */ /* 0x000fc600000000ff */
[----:B------:R-:W-:Y:S01]  /*16e0*/  FFMA R4, R2, R31, R4 ;  /* 0x0000001f02047223 */ /* 0x000fe20000000004 */
[----:B------:R-:W-:-:S03]  /*16f0*/  IMAD.MOV.U32 R31, RZ, RZ, 0x0 ;  /* 0x00000000ff1f7424 */ /* 0x000fc600078e00ff */
[----:B------:R-:W-:-:S04]  /*1700*/  FFMA R0, R3, R4, R0 ;  /* 0x0000000403007223 */ /* 0x000fc80000000000 */
[----:B------:R-:W-:-:S04]  /*1710*/  @P1 FADD R0, RZ, -R0 ;  /* 0x80000000ff001221 */ /* 0x000fc80000000000 */
[----:B------:R-:W-:-:S06]  /*1720*/  FADD R2, R33, R0 ;  /* 0x0000000021027221 */ /* 0x000fcc0000000000 */
[----:B------:R-:W0:Y:S02]  /*1730*/  F2F.F64.F32 R2, R2 ;  /* 0x0000000200027310 */ /* 0x000e240000201800 */
[----:B0-----:R-:W-:Y:S05]  /*1740*/  RET.REL.NODEC R30 `(_Z11boostKernelIJXadL_Z2f1PdEEXadL_Z2f2S0_EEEEvS0_iS0_S0_) ;  /* 0xffffffe81e2c7950 */ /* 0x001fea0003c3ffff */
        .type           $_Z11boostKernelIJXadL_Z2f1PdEEXadL_Z2f2S0_EEEEvS0_iS0_S0_$__internal_accurate_pow,@function
        .size           $_Z11boostKernelIJXadL_Z2f1PdEEXadL_Z2f2S0_EEEEvS0_iS0_S0_$__internal_accurate_pow,(.L_x_18 - $_Z11boostKernelIJXadL_Z2f1PdEEXadL_Z2f2S0_EEEEvS0_iS0_S0_$__internal_accurate_pow)
$_Z11boostKernelIJXadL_Z2f1PdEEXadL_Z2f2S0_EEEEvS0_iS0_S0_$__internal_accurate_pow:
[----:B------:R-:W0:Y:S01]  /*1750*/  MUFU.RCP64H R5, 2 ;  /* 0x4000000000057908 */ /* 0x000e220000001800 */
[----:B------:R-:W-:Y:S02]  /*1760*/  HFMA2 R3, -RZ, RZ, 2, 0 ;  /* 0x40000000ff037431 */ /* 0x000fe400000001ff */
[----:B------:R-:W-:Y:S01]  /*1770*/  IMAD.MOV.U32 R2, RZ, RZ, 0x0 ;  /* 0x00000000ff027424 */ /* 0x000fe200078e00ff */
[----:B------:R-:W-:Y:S01]  /*1780*/  UMOV UR4, 0x7d2cafe2 ;  /* 0x7d2cafe200047882 */ /* 0x000fe20000000000 */
[----:B------:R-:W-:Y:S01]  /*1790*/  IMAD.MOV.U32 R4, RZ, RZ, RZ ;  /* 0x000000ffff047224 */ /* 0x000fe200078e00ff */
[----:B------:R-:W-:Y:S01]  /*17a0*/  UMOV UR5, 0x3eb0f5ff ;  /* 0x3eb0f5ff00057882 */ /* 0x000fe20000000000 */
[----:B------:R-:W-:Y:S02]  /*17b0*/  IMAD.MOV.U32 R6, RZ, RZ, 0x41ad3b5a ;  /* 0x41ad3b5aff067424 */ /* 0x000fe400078e00ff */
[----:B------:R-:W-:Y:S02]  /*17c0*/  IMAD.MOV.U32 R7, RZ, RZ, 0x3ed0f5d2 ;  /* 0x3ed0f5d2ff077424 */ /* 0x000fe400078e00ff */
[----:B0-----:R-:W-:-:S08]  /*17d0*/  DFMA R2, R4, -R2, 1 ;  /* 0x3ff000000402742b */ /* 0x001fd00000000802 */
[----:B------:R-:W-:-:S08]  /*17e0*/  DFMA R2, R2, R2, R2 ;  /* 0x000000020202722b */ /* 0x000fd00000000002 */
[----:B------:R-:W-:-:S08]  /*17f0*/  DFMA R4, R4, R2, R4 ;  /* 0x000000020404722b */ /* 0x000fd00000000004 */
[----:B------:R-:W-:-:S08]  /*1800*/  DMUL R2, RZ, R4 ;  /* 0x00000004ff027228 */ /* 0x000fd00000000000 */
[----:B------:R-:W-:-:S08]  /*1810*/  DFMA R2, RZ, R4, R2 ;  /* 0x00000004ff02722b */ /* 0x000fd00000000002 */
[----:B------:R-:W-:Y:S02]  /*1820*/  DMUL R10, R2, R2 ;  /* 0x00000002020a7228 */ /* 0x000fe40000000000 */
[----:B------:R-:W-:-:S06]  /*1830*/  DADD R8, RZ, -R2 ;  /* 0x00000000ff087229 */ /* 0x000fcc0000000802 */
[----:B------:R-:W-:Y:S01]  /*1840*/  DFMA R6, R10, UR4, R6 ;  /* 0x000000040a067c2b */ /* 0x000fe20008000006 */
[----:B------:R-:W-:Y:S01]  /*1850*/  UMOV UR4, 0x75488a3f ;  /* 0x75488a3f00047882 */ /* 0x000fe20000000000 */
[----:B------:R-:W-:Y:S01]  /*1860*/  UMOV UR5, 0x3ef3b20a ;  /* 0x3ef3b20a00057882 */ /* 0x000fe20000000000 */
[----:B------:R-:W-:Y:S02]  /*1870*/  DADD R14, R8, R8 ;  /* 0x00000000080e7229 */ /* 0x000fe40000000008 */
[----:B------:R-:W-:-:S03]  /*1880*/  DMUL R8, R2, R2 ;  /* 0x0000000202087228 */ /* 0x000fc60000000000 */
[----:B------:R-:W-:Y:S01]  /*1890*/  DFMA R6, R10, R6, UR4 ;  /* 0x000000040a067e2b */ /* 0x000fe20008000006 */
[----:B------:R-:W-:Y:S01]  /*18a0*/  UMOV UR4, 0xe4faecd5 ;  /* 0xe4faecd500047882 */ /* 0x000fe20000000000 */
[----:B------:R-:W-:Y:S01]  /*18b0*/  UMOV UR5, 0x3f1745cd ;  /* 0x3f1745cd00057882 */ /* 0x000fe20000000000 */
[----:B------:R-:W-:-:S05]  /*18c0*/  DFMA R14, RZ, -R2, R14 ;  /* 0x80000002ff0e722b */ /* 0x000fca000000000e */
[----:B------:R-:W-:Y:S01]  /*18d0*/  DFMA R6, R10, R6, UR4 ;  /* 0x000000040a067e2b */ /* 0x000fe20008000006 */
[----:B------:R-:W-:Y:S01]  /*18e0*/  UMOV UR4, 0x258a578b ;  /* 0x258a578b00047882 */ /* 0x000fe20000000000 */
[----:B------:R-:W-:Y:S01]  /*18f0*/  UMOV UR5, 0x3f3c71c7 ;  /* 0x3f3c71c700057882 */ /* 0x000fe20000000000 */
[----:B------:R-:W-:Y:S02]  /*1900*/  DMUL R4, R4, R14 ;  /* 0x0000000e04047228 */ /* 0x000fe40000000000 */
[----:B------:R-:W-:-:S03]  /*1910*/  DFMA R14, R2, R2, -R8 ;  /* 0x00000002020e722b */ /* 0x000fc60000000808 */
[----:B------:R-:W-:Y:S01]  /*1920*/  DFMA R6, R10, R6, UR4 ;  /* 0x000000040a067e2b */ /* 0x000fe20008000006 */
[----:B------:R-:W-:Y:S01]  /*1930*/  UMOV UR4, 0x9242b910 ;  /* 0x9242b91000047882 */ /* 0x000fe20000000000 */
[----:B------:R-:W-:-:S03]  /*1940*/  UMOV UR5, 0x3f624924 ;  /* 0x3f62492400057882 */ /* 0x000fc60000000000 */
[----:B------:R-:W-:Y:S02]  /*1950*/  VIADD R19, R5, 0x100000 ;  /* 0x0010000005137836 */ /* 0x000fe40000000000 */
[----:B------:R-:W-:Y:S01]  /*1960*/  IMAD.MOV.U32 R18, RZ, RZ, R4 ;  /* 0x000000ffff127224 */ /* 0x000fe200078e0004 */
[----:B------:R-:W-:Y:S01]  /*1970*/  DFMA R6, R10, R6, UR4 ;  /* 0x000000040a067e2b */ /* 0x000fe20008000006 */
[----:B------:R-:W-:Y:S01]  /*1980*/  UMOV UR4, 0x99999dfb ;  /* 0x99999dfb00047882 */ /* 0x000fe20000000000 */
[----:B------:R-:W-:-:S03]  /*1990*/  UMOV UR5, 0x3f899999 ;  /* 0x3f89999900057882 */ /* 0x000fc60000000000 */
[----:B------:R-:W-:-:S03]  /*19a0*/  DFMA R14, R2, R18, R14 ;  /* 0x00000012020e722b */ /* 0x000fc6000000000e */
[----:B------:R-:W-:Y:S01]  /*19b0*/  DFMA R12, R10, R6, UR4 ;  /* 0x000000040a0c7e2b */ /* 0x000fe20008000006 */
[----:B------:R-:W-:Y:S01]  /*19c0*/  UMOV UR4, 0x55555555 ;  /* 0x5555555500047882 */ /* 0x000fe20000000000 */
[----:B------:R-:W-:-:S06]  /*19d0*/  UMOV UR5, 0x3fb55555 ;  /* 0x3fb5555500057882 */ /* 0x000fcc0000000000 */
[----:B------:R-:W-:-:S08]  /*19e0*/  DFMA R6, R10, R12, UR4 ;  /* 0x000000040a067e2b */ /* 0x000fd0000800000c */
[----:B------:R-:W-:Y:S01]  /*19f0*/  DADD R16, -R6, UR4 ;  /* 0x0000000406107e29 */ /* 0x000fe20008000100 */
[----:B------:R-:W-:Y:S01]  /*1a00*/  UMOV UR4, 0xb9e7b0 ;  /* 0x00b9e7b000047882 */ /* 0x000fe20000000000 */
[----:B------:R-:W-:-:S06]  /*1a10*/  UMOV UR5, 0x3c46a4cb ;  /* 0x3c46a4cb00057882 */ /* 0x000fcc0000000000 */
[----:B------:R-:W-:Y:S02]  /*1a20*/  DFMA R16, R10, R12, R16 ;  /* 0x0000000c0a10722b */ /* 0x000fe40000000010 */
[----:B------:R-:W-:-:S06]  /*1a30*/  DMUL R10, R2, R8 ;  /* 0x00000008020a7228 */ /* 0x000fcc0000000000 */
[----:B------:R-:W-:Y:S01]  /*1a40*/  DADD R16, R16, -UR4 ;  /* 0x8000000410107e29 */ /* 0x000fe20008000000 */
[----:B------:R-:W-:Y:S01]  /*1a50*/  UMOV UR4, 0x0 ;  /* 0x0000000000047882 */ /* 0x000fe20000000000 */
[----:B------:R-:W-:Y:S01]  /*1a60*/  DFMA R20, R2, R8, -R10 ;  /* 0x000000080214722b */ /* 0x000fe2000000080a */
[----:B------:R-:W-:-:S05]  /*1a70*/  UMOV UR5, 0x401c0000 ;  /* 0x401c000000057882 */ /* 0x000fca0000000000 */
[----:B------:R-:W-:Y:S02]  /*1a80*/  DADD R12, R6, R16 ;  /* 0x00000000060c7229 */ /* 0x000fe40000000010 */
[----:B------:R-:W-:-:S06]  /*1a90*/  DFMA R20, R4, R8, R20 ;  /* 0x000000080414722b */ /* 0x000fcc0000000014 */
[----:B------:R-:W-:Y:S02]  /*1aa0*/  DMUL R8, R12, R10 ;  /* 0x0000000a0c087228 */ /* 0x000fe40000000000 */
[----:B------:R-:W-:Y:S02]  /*1ab0*/  DFMA R14, R2, R14, R20 ;  /* 0x0000000e020e722b */ /* 0x000fe40000000014 */
[----:B------:R-:W-:-:S04]  /*1ac0*/  DADD R6, R6, -R12 ;  /* 0x0000000006067229 */ /* 0x000fc8000000080c */
[----:B------:R-:W-:-:S04]  /*1ad0*/  DFMA R18, R12, R10, -R8 ;  /* 0x0000000a0c12722b */ /* 0x000fc80000000808 */
[----:B------:R-:W-:-:S04]  /*1ae0*/  DADD R6, R16, R6 ;  /* 0x0000000010067229 */ /* 0x000fc80000000006 */
[----:B------:R-:W-:-:S08]  /*1af0*/  DFMA R14, R12, R14, R18 ;  /* 0x0000000e0c0e722b */ /* 0x000fd00000000012 */
[----:B------:R-:W-:-:S08]  /*1b00*/  DFMA R6, R6, R10, R14 ;  /* 0x0000000a0606722b */ /* 0x000fd0000000000e */
[----:B------:R-:W-:-:S08]  /*1b10*/  DADD R10, R8, R6 ;  /* 0x00000000080a7229 */ /* 0x000fd00000000006 */
[--C-:B------:R-:W-:Y:S02]  /*1b20*/  DADD R12, R2, R10.reuse ;  /* 0x00000000020c7229 */ /* 0x100fe4000000000a */
[----:B------:R-:W-:-:S06]  /*1b30*/  DADD R8, R8, -R10 ;  /* 0x0000000008087229 */ /* 0x000fcc000000080a */
[----:B------:R-:W-:Y:S02]  /*1b40*/  DADD R2, R2, -R12 ;  /* 0x0000000002027229 */ /* 0x000fe4000000080c */
[----:B------:R-:W-:-:S06]  /*1b50*/  DADD R8, R6, R8 ;  /* 0x0000000006087229 */ /* 0x000fcc0000000008 */
[----:B------:R-:W-:-:S08]  /*1b60*/  DADD R2, R10, R2 ;  /* 0x000000000a027229 */ /* 0x000fd00000000002 */
[----:B------:R-:W-:Y:S01]  /*1b70*/  DADD R2, R8, R2 ;  /* 0x0000000008027229 */ /* 0x000fe20000000002 */
[----:B------:R-:W-:Y:S01]  /*1b80*/  MOV R8, 0xfefa39ef ;  /* 0xfefa39ef00087802 */ /* 0x000fe20000000f00 */
[----:B------:R-:W-:-:S06]  /*1b90*/  IMAD.MOV.U32 R9, RZ, RZ, 0x3fe62e42 ;  /* 0x3fe62e42ff097424 */ /* 0x000fcc00078e00ff */
[----:B------:R-:W-:Y:S01]  /*1ba0*/  DADD R4, R4, R2 ;  /* 0x0000000004047229 */ /* 0x000fe20000000002 */
[----:B------:R-:W-:Y:S02]  /*1bb0*/  IMAD.MOV.U32 R2, RZ, RZ, -0x105c611 ;  /* 0xfefa39efff027424 */ /* 0x000fe400078e00ff */
[----:B------:R-:W-:-:S05]  /*1bc0*/  IMAD.MOV.U32 R3, RZ, RZ, 0x3fe62e42 ;  /* 0x3fe62e42ff037424 */ /* 0x000fca00078e00ff */
[----:B------:R-:W-:-:S08]  /*1bd0*/  DADD R6, R12, R4 ;  /* 0x000000000c067229 */ /* 0x000fd00000000004 */
[--C-:B------:R-:W-:Y:S02]  /*1be0*/  DFMA R8, R8, UR4, R6.reuse ;  /* 0x0000000408087c2b */ /* 0x100fe40008000006 */
[----:B------:R-:W-:-:S06]  /*1bf0*/  DADD R12, R12, -R6 ;  /* 0x000000000c0c7229 */ /* 0x000fcc0000000806 */
[----:B------:R-:W-:Y:S02]  /*1c00*/  DFMA R10, -R2, 7, R8 ;  /* 0x401c0000020a782b */ /* 0x000fe40000000108 */
[----:B------:R-:W-:Y:S01]  /*1c10*/  DADD R12, R4, R12 ;  /* 0x00000000040c7229 */ /* 0x000fe2000000000c */
[----:B------:R-:W-:Y:S02]  /*1c20*/  IMAD.MOV.U32 R4, RZ, RZ, 0x3b39803f ;  /* 0x3b39803fff047424 */ /* 0x000fe400078e00ff */
[----:B------:R-:W-:-:S03]  /*1c30*/  IMAD.MOV.U32 R5, RZ, RZ, 0x3c7abc9e ;  /* 0x3c7abc9eff057424 */ /* 0x000fc600078e00ff */
[----:B------:R-:W-:-:S08]  /*1c40*/  DADD R10, -R6, R10 ;  /* 0x00000000060a7229 */ /* 0x000fd0000000010a */
[----:B------:R-:W-:-:S08]  /*1c50*/  DADD R10, R12, -R10 ;  /* 0x000000000c0a7229 */ /* 0x000fd0000000080a */
[----:B------:R-:W-:Y:S01]  /*1c60*/  DFMA R10, R4, UR4, R10 ;  /* 0x00000004040a7c2b */ /* 0x000fe2000800000a */
[----:B------:R-:W-:Y:S01]  /*1c70*/  UMOV UR4, 0x3b39803f ;  /* 0x3b39803f00047882 */ /* 0x000fe20000000000 */
[----:B------:R-:W-:-:S06]  /*1c80*/  UMOV UR5, 0x3c7abc9e ;  /* 0x3c7abc9e00057882 */ /* 0x000fcc0000000000 */
[----:B------:R-:W-:-:S08]  /*1c90*/  DADD R6, R8, R10 ;  /* 0x0000000008067229 */ /* 0x000fd0000000000a */
[----:B------:R-:W-:Y:S02]  /*1ca0*/  DADD R8, R8, -R6 ;  /* 0x0000000008087229 */ /* 0x000fe40000000806 */
[----:B------:R-:W-:-:S06]  /*1cb0*/  DMUL R4, R6, 2 ;  /* 0x4000000006047828 */ /* 0x000fcc0000000000 */
[----:B------:R-:W-:Y:S02]  /*1cc0*/  DADD R10, R10, R8 ;  /* 0x000000000a0a7229 */ /* 0x000fe40000000008 */
[----:B------:R-:W-:Y:S01]  /*1cd0*/  DFMA R6, R6, 2, -R4 ;  /* 0x400000000606782b */ /* 0x000fe20000000804 */
[----:B------:R-:W-:Y:S01]  /*1ce0*/  MOV R8, 0x652b82fe ;  /* 0x652b82fe00087802 */ /* 0x000fe20000000f00 */
[----:B------:R-:W-:-:S06]  /*1cf0*/  IMAD.MOV.U32 R9, RZ, RZ, 0x3ff71547 ;  /* 0x3ff71547ff097424 */ /* 0x000fcc00078e00ff */
[----:B------:R-:W-:-:S08]  /*1d00*/  DFMA R10, R10, 2, R6 ;  /* 0x400000000a0a782b */ /* 0x000fd00000000006 */
[----:B------:R-:W-:-:S08]  /*1d10*/  DADD R6, R4, R10 ;  /* 0x0000000004067229 */ /* 0x000fd0000000000a */
[----:B------:R-:W-:Y:S02]  /*1d20*/  DFMA R8, R6, R8, 6.75539944105574400000e+15 ;  /* 0x433800000608742b */ /* 0x000fe40000000008 */
[----:B------:R-:W-:Y:S01]  /*1d30*/  FSETP.GEU.AND P0, PT, |R7|, 4.1917929649353027344, PT ;  /* 0x4086232b0700780b */ /* 0x000fe20003f0e200 */
[----:B------:R-:W-:-:S05]  /*1d40*/  DADD R4, R4, -R6 ;  /* 0x0000000004047229 */ /* 0x000fca0000000806 */
[----:B------:R-:W-:-:S03]  /*1d50*/  DADD R12, R8, -6.75539944105574400000e+15 ;  /* 0xc3380000080c7429 */ /* 0x000fc60000000000 */
[----:B------:R-:W-:-:S05]  /*1d60*/  DADD R4, R10, R4 ;  /* 0x000000000a047229 */ /* 0x000fca0000000004 */
[----:B------:R-:W-:-:S08]  /*1d70*/  DFMA R2, R12, -R2, R6 ;  /* 0x800000020c02722b */ /* 0x000fd00000000006 */
[----:B------:R-:W-:Y:S01]  /*1d80*/  DFMA R2, R12, -UR4, R2 ;  /* 0x800000040c027c2b */ /* 0x000fe20008000002 */
[----:B------:R-:W-:Y:S01]  /*1d90*/  UMOV UR4, 0x69ce2bdf ;  /* 0x69ce2bdf00047882 */ /* 0x000fe20000000000 */
[----:B------:R-:W-:Y:S01]  /*1da0*/  IMAD.MOV.U32 R12, RZ, RZ, -0x35dec16 ;  /* 0xfca213eaff0c7424 */ /* 0x000fe200078e00ff */
[----:B------:R-:W-:Y:S01]  /*1db0*/  UMOV UR5, 0x3e5ade15 ;  /* 0x3e5ade1500057882 */ /* 0x000fe20000000000 */
[----:B------:R-:W-:-:S06]  /*1dc0*/  IMAD.MOV.U32 R13, RZ, RZ, 0x3e928af3 ;  /* 0x3e928af3ff0d7424 */ /* 0x000fcc00078e00ff */
[----:B------:R-:W-:Y:S01]  /*1dd0*/  DFMA R12, R2, UR4, R12 ;  /* 0x00000004020c7c2b */ /* 0x000fe2000800000c */
[----:B------:R-:W-:Y:S01]  /*1de0*/  UMOV UR4, 0x62401315 ;  /* 0x6240131500047882 */ /* 0x000fe20000000000 */
[----:B------:R-:W-:-:S06]  /*1df0*/  UMOV UR5, 0x3ec71dee ;  /* 0x3ec71dee00057882 */ /* 0x000fcc0000000000 */
[----:B------:R-:W-:Y:S01]  /*1e00*/  DFMA R12, R2, R12, UR4 ;  /* 0x00000004020c7e2b */ /* 0x000fe2000800000c */
        /* <DEDUP_REMOVED lines=20> */
[----:B------:R-:W-:-:S08]  /*1f50*/  DFMA R12, R2, R12, UR4 ;  /* 0x00000004020c7e2b */ /* 0x000fd0000800000c */
[----:B------:R-:W-:-:S08]  /*1f60*/  DFMA R12, R2, R12, 1 ;  /* 0x3ff00000020c742b */ /* 0x000fd0000000000c */
[----:B------:R-:W-:-:S10]  /*1f70*/  DFMA R12, R2, R12, 1 ;  /* 0x3ff00000020c742b */ /* 0x000fd4000000000c */
[----:B------:R-:W-:Y:S02]  /*1f80*/  IMAD R3, R8, 0x100000, R13 ;  /* 0x0010000008037824 */ /* 0x000fe400078e020d */
[----:B------:R-:W-:Y:S01]  /*1f90*/  IMAD.MOV.U32 R2, RZ, RZ, R12 ;  /* 0x000000ffff027224 */ /* 0x000fe200078e000c */
[----:B------:R-:W-:Y:S06]  /*1fa0*/  @!P0 BRA `(.L_x_14) ;  /* 0x0000000000348947 */ /* 0x000fec0003800000 */
[----:B------:R-:W-:Y:S01]  /*1fb0*/  FSETP.GEU.AND P1, PT, |R7|, 4.2275390625, PT ;  /* 0x408748000700780b */ /* 0x000fe20003f2e200 */
[C---:B------:R-:W-:Y:S02]  /*1fc0*/  DADD R2, R6.reuse, +INF ;  /* 0x7ff0000006027429 */ /* 0x040fe40000000000 */
[----:B------:R-:W-:-:S08]  /*1fd0*/  DSETP.GEU.AND P0, PT, R6, RZ, PT ;  /* 0x000000ff0600722a */ /* 0x000fd00003f0e000 */
[----:B------:R-:W-:Y:S02]  /*1fe0*/  FSEL R2, R2, RZ, P0 ;  /* 0x000000ff02027208 */ /* 0x000fe40000000000 */
[----:B------:R-:W-:Y:S01]  /*1ff0*/  FSEL R3, R3, RZ, P0 ;  /* 0x000000ff03037208 */ /* 0x000fe20000000000 */
[----:B------:R-:W-:Y:S06]  /*2000*/  @P1 BRA `(.L_x_14) ;  /* 0x00000000001c1947 */ /* 0x000fec0003800000 */
[----:B------:R-:W-:-:S04]  /*2010*/  LEA.HI R2, R8, R8, RZ, 0x1 ;  /* 0x0000000808027211 */ /* 0x000fc800078f08ff */
[----:B------:R-:W-:-:S04]  /*2020*/  SHF.R.S32.HI R3, RZ, 0x1, R2 ;  /* 0x00000001ff037819 */ /* 0x000fc80000011402 */
[----:B------:R-:W-:Y:S01]  /*2030*/  IADD3 R2, PT, PT, R8, -R3, RZ ;  /* 0x8000000308027210 */ /* 0x000fe20007ffe0ff */
[----:B------:R-:W-:-:S03]  /*2040*/  IMAD R13, R3, 0x100000, R13 ;  /* 0x00100000030d7824 */ /* 0x000fc600078e020d */
[----:B------:R-:W-:Y:S01]  /*2050*/  LEA R3, R2, 0x3ff00000, 0x14 ;  /* 0x3ff0000002037811 */ /* 0x000fe200078ea0ff */
[----:B------:R-:W-:-:S06]  /*2060*/  IMAD.MOV.U32 R2, RZ, RZ, RZ ;  /* 0x000000ffff027224 */ /* 0x000fcc00078e00ff */
[----:B------:R-:W-:-:S11]  /*2070*/  DMUL R2, R12, R2 ;  /* 0x000000020c027228 */ /* 0x000fd60000000000 */
.L_x_14:
[----:B------:R-:W-:Y:S02]  /*2080*/  DFMA R4, R4, R2, R2 ;  /* 0x000000020404722b */ /* 0x000fe40000000002 */
[----:B------:R-:W-:-:S08]  /*2090*/  DSETP.NEU.AND P0, PT, |R2|, +INF , PT ;  /* 0x7ff000000200742a */ /* 0x000fd00003f0d200 */
[----:B------:R-:W-:Y:S01]  /*20a0*/  FSEL R24, R2, R4, !P0 ;  /* 0x0000000402187208 */ /* 0x000fe20004000000 */
[----:B------:R-:W-:Y:S01]  /*20b0*/  IMAD.MOV.U32 R2, RZ, RZ, R0 ;  /* 0x000000ffff027224 */ /* 0x000fe200078e0000 */
[----:B------:R-:W-:Y:S01]  /*20c0*/  FSEL R25, R3, R5, !P0 ;  /* 0x0000000503197208 */ /* 0x000fe20004000000 */
[----:B------:R-:W-:-:S04]  /*20d0*/  IMAD.MOV.U32 R3, RZ, RZ, 0x0 ;  /* 0x00000000ff037424 */ /* 0x000fc800078e00ff */
[----:B------:R-:W-:Y:S05]  /*20e0*/  RET.REL.NODEC R2 `(_Z11boostKernelIJXadL_Z2f1PdEEXadL_Z2f2S0_EEEEvS0_iS0_S0_) ;  /* 0xffffffdc02c47950 */ /* 0x000fea0003c3ffff */
.L_x_15:
[----:B------:R-:W-:-:S00]  /*20f0*/  BRA `(.L_x_15) ;  /* 0xfffffffc00fc7947 */ /* 0x000fc0000383ffff */
[----:B------:R-:W-:-:S00]  /*2100*/  NOP ;  /* 0x0000000000007918 */ /* 0x000fc00000000000 */
[----:B------:R-:W-:-:S00]  /*2110*/  NOP ;  /* 0x0000000000007918 */ /* 0x000fc00000000000 */
[----:B------:R-:W-:-:S00]  /*2120*/  NOP ;  /* 0x0000000000007918 */ /* 0x000fc00000000000 */
[----:B------:R-:W-:-:S00]  /*2130*/  NOP ;  /* 0x0000000000007918 */ /* 0x000fc00000000000 */
[----:B------:R-:W-:-:S00]  /*2140*/  NOP ;  /* 0x0000000000007918 */ /* 0x000fc00000000000 */
[----:B------:R-:W-:-:S00]  /*2150*/  NOP ;  /* 0x0000000000007918 */ /* 0x000fc00000000000 */
[----:B------:R-:W-:-:S00]  /*2160*/  NOP ;  /* 0x0000000000007918 */ /* 0x000fc00000000000 */
[----:B------:R-:W-:-:S00]  /*2170*/  NOP ;  /* 0x0000000000007918 */ /* 0x000fc00000000000 */
.L_x_18:


//--------------------- .nv.global.init           --------------------------
	.section	.nv.global.init,"aw",@progbits
	.align	4
.nv.global.init:
	.type		__cudart_i2opi_f,@object
	.size		__cudart_i2opi_f,(.L_0 - __cudart_i2opi_f)
__cudart_i2opi_f:
        /*0000*/ 	.byte	0x41, 0x90, 0x43, 0x3c, 0x99, 0x95, 0x62, 0xdb, 0xc0, 0xdd, 0x34, 0xf5, 0xd1, 0x57, 0x27, 0xfc
        /*0010*/ 	.byte	0x29, 0x15, 0x44, 0x4e, 0x6e, 0x83, 0xf9, 0xa2
.L_0:


//--------------------- .nv.shared._Z11boostKernelIJXadL_Z2f1PdEEXadL_Z2f2S0_EEEEvS0_iS0_S0_ --------------------------
	.section	.nv.shared._Z11boostKernelIJXadL_Z2f1PdEEXadL_Z2f2S0_EEEEvS0_iS0_S0_,"aw",@nobits
	.sectionflags	@""
	.align	8
.nv.shared._Z11boostKernelIJXadL_Z2f1PdEEXadL_Z2f2S0_EEEEvS0_iS0_S0_:
	.zero		5120


//--------------------- .nv.shared.reserved.0     --------------------------
	.section	.nv.shared.reserved.0,"aw",@nobits
	.weak		__nv_reservedSMEM_offset_0_alias
	.size		__nv_reservedSMEM_offset_0_alias, 0, 64
	.other		__nv_reservedSMEM_offset_0_alias,@"STO_CUDA_RESERVED_SHARED STV_DEFAULT"
__nv_reservedSMEM_offset_0_alias:
	.zero		0
	.zero		64


//--------------------- .nv.constant0._Z11boostKernelIJXadL_Z2f1PdEEXadL_Z2f2S0_EEEEvS0_iS0_S0_ --------------------------
	.section	.nv.constant0._Z11boostKernelIJXadL_Z2f1PdEEXadL_Z2f2S0_EEEEvS0_iS0_S0_,"a",@progbits
	.sectionflags	@""
	.align	4
.nv.constant0._Z11boostKernelIJXadL_Z2f1PdEEXadL_Z2f2S0_EEEEvS0_iS0_S0_:
	.zero		928


//--------------------- SYMBOLS --------------------------

	.type		.nv.reservedSmem.offset0,@object
	.size		.nv.reservedSmem.offset0,0x4
	.type		.nv.reservedSmem.cap,@object
	.size		.nv.reservedSmem.cap,0x4
